//
// Generated by NVIDIA NVVM Compiler
//
// Compiler Build ID: CL-36424714
// Cuda compilation tools, release 13.0, V13.0.88
// Based on NVVM 20.0.0
//

.version 9.0
.target sm_100
.address_size 64

	// .globl	_Z4fillPffii
.global .align 4 .b8 precalc_xorwow_matrix[102400];
.global .align 4 .b8 precalc_xorwow_offset_matrix[102400];
.global .align 4 .b8 mrg32k3aM1[2304];
.global .align 4 .b8 mrg32k3aM2[2304];
.global .align 4 .b8 mrg32k3aM1SubSeq[2016];
.global .align 4 .b8 mrg32k3aM2SubSeq[2016];
.global .align 4 .b8 mrg32k3aM1Seq[2304];
.global .align 4 .b8 mrg32k3aM2Seq[2304];
.const .align 8 .b8 __cr_lgamma_table[72];

.visible .entry _Z4fillPffii(
	.param .u64 .ptr .align 1 _Z4fillPffii_param_0,
	.param .f32 _Z4fillPffii_param_1,
	.param .u32 _Z4fillPffii_param_2,
	.param .u32 _Z4fillPffii_param_3
)
{
	.reg .pred 	%p<2>;
	.reg .b32 	%r<8>;
	.reg .b32 	%f<2>;
	.reg .b64 	%rd<5>;

	ld.param.u64 	%rd1, [_Z4fillPffii_param_0];
	ld.param.f32 	%f1, [_Z4fillPffii_param_1];
	ld.param.u32 	%r2, [_Z4fillPffii_param_2];
	ld.param.u32 	%r3, [_Z4fillPffii_param_3];
	mov.u32 	%r4, %ctaid.x;
	mov.u32 	%r5, %ntid.x;
	mov.u32 	%r6, %tid.x;
	mad.lo.s32 	%r1, %r4, %r5, %r6;
	mul.lo.s32 	%r7, %r3, %r2;
	setp.ge.s32 	%p1, %r1, %r7;
	@%p1 bra 	$L__BB0_2;
	cvta.to.global.u64 	%rd2, %rd1;
	mul.wide.s32 	%rd3, %r1, 4;
	add.s64 	%rd4, %rd2, %rd3;
	st.global.f32 	[%rd4], %f1;
$L__BB0_2:
	ret;

}
	// .globl	_Z8diagfillPfif
.visible .entry _Z8diagfillPfif(
	.param .u64 .ptr .align 1 _Z8diagfillPfif_param_0,
	.param .u32 _Z8diagfillPfif_param_1,
	.param .f32 _Z8diagfillPfif_param_2
)
{
	.reg .b32 	%r<7>;
	.reg .b32 	%f<2>;
	.reg .b64 	%rd<5>;

	ld.param.u64 	%rd1, [_Z8diagfillPfif_param_0];
	ld.param.u32 	%r1, [_Z8diagfillPfif_param_1];
	ld.param.f32 	%f1, [_Z8diagfillPfif_param_2];
	cvta.to.global.u64 	%rd2, %rd1;
	mov.u32 	%r2, %ctaid.x;
	mov.u32 	%r3, %ntid.x;
	mov.u32 	%r4, %tid.x;
	mad.lo.s32 	%r5, %r2, %r3, %r4;
	mad.lo.s32 	%r6, %r1, %r5, %r5;
	mul.wide.s32 	%rd3, %r6, 4;
	add.s64 	%rd4, %rd2, %rd3;
	st.global.f32 	[%rd4], %f1;
	ret;

}
	// .globl	_Z9matrixAddPfS_S_ii
.visible .entry _Z9matrixAddPfS_S_ii(
	.param .u64 .ptr .align 1 _Z9matrixAddPfS_S_ii_param_0,
	.param .u64 .ptr .align 1 _Z9matrixAddPfS_S_ii_param_1,
	.param .u64 .ptr .align 1 _Z9matrixAddPfS_S_ii_param_2,
	.param .u32 _Z9matrixAddPfS_S_ii_param_3,
	.param .u32 _Z9matrixAddPfS_S_ii_param_4
)
{
	.reg .pred 	%p<2>;
	.reg .b32 	%r<8>;
	.reg .b32 	%f<4>;
	.reg .b64 	%rd<11>;

	ld.param.u64 	%rd1, [_Z9matrixAddPfS_S_ii_param_0];
	ld.param.u64 	%rd2, [_Z9matrixAddPfS_S_ii_param_1];
	ld.param.u64 	%rd3, [_Z9matrixAddPfS_S_ii_param_2];
	ld.param.u32 	%r2, [_Z9matrixAddPfS_S_ii_param_3];
	ld.param.u32 	%r3, [_Z9matrixAddPfS_S_ii_param_4];
	mov.u32 	%r4, %ctaid.x;
	mov.u32 	%r5, %ntid.x;
	mov.u32 	%r6, %tid.x;
	mad.lo.s32 	%r1, %r4, %r5, %r6;
	mul.lo.s32 	%r7, %r3, %r2;
	setp.ge.s32 	%p1, %r1, %r7;
	@%p1 bra 	$L__BB2_2;
	cvta.to.global.u64 	%rd4, %rd1;
	cvta.to.global.u64 	%rd5, %rd2;
	cvta.to.global.u64 	%rd6, %rd3;
	mul.wide.s32 	%rd7, %r1, 4;
	add.s64 	%rd8, %rd4, %rd7;
	ld.global.f32 	%f1, [%rd8];
	add.s64 	%rd9, %rd5, %rd7;
	ld.global.f32 	%f2, [%rd9];
	add.f32 	%f3, %f1, %f2;
	add.s64 	%rd10, %rd6, %rd7;
	st.global.f32 	[%rd10], %f3;
$L__BB2_2:
	ret;

}
	// .globl	_Z9matrixSubPfS_S_ii
.visible .entry _Z9matrixSubPfS_S_ii(
	.param .u64 .ptr .align 1 _Z9matrixSubPfS_S_ii_param_0,
	.param .u64 .ptr .align 1 _Z9matrixSubPfS_S_ii_param_1,
	.param .u64 .ptr .align 1 _Z9matrixSubPfS_S_ii_param_2,
	.param .u32 _Z9matrixSubPfS_S_ii_param_3,
	.param .u32 _Z9matrixSubPfS_S_ii_param_4
)
{
	.reg .pred 	%p<2>;
	.reg .b32 	%r<8>;
	.reg .b32 	%f<4>;
	.reg .b64 	%rd<11>;

	ld.param.u64 	%rd1, [_Z9matrixSubPfS_S_ii_param_0];
	ld.param.u64 	%rd2, [_Z9matrixSubPfS_S_ii_param_1];
	ld.param.u64 	%rd3, [_Z9matrixSubPfS_S_ii_param_2];
	ld.param.u32 	%r2, [_Z9matrixSubPfS_S_ii_param_3];
	ld.param.u32 	%r3, [_Z9matrixSubPfS_S_ii_param_4];
	mov.u32 	%r4, %ctaid.x;
	mov.u32 	%r5, %ntid.x;
	mov.u32 	%r6, %tid.x;
	mad.lo.s32 	%r1, %r4, %r5, %r6;
	mul.lo.s32 	%r7, %r3, %r2;
	setp.ge.s32 	%p1, %r1, %r7;
	@%p1 bra 	$L__BB3_2;
	cvta.to.global.u64 	%rd4, %rd1;
	cvta.to.global.u64 	%rd5, %rd2;
	cvta.to.global.u64 	%rd6, %rd3;
	mul.wide.s32 	%rd7, %r1, 4;
	add.s64 	%rd8, %rd4, %rd7;
	ld.global.f32 	%f1, [%rd8];
	add.s64 	%rd9, %rd5, %rd7;
	ld.global.f32 	%f2, [%rd9];
	sub.f32 	%f3, %f1, %f2;
	add.s64 	%rd10, %rd6, %rd7;
	st.global.f32 	[%rd10], %f3;
$L__BB3_2:
	ret;

}
	// .globl	_Z9matrixDotPfS_S_iii
.visible .entry _Z9matrixDotPfS_S_iii(
	.param .u64 .ptr .align 1 _Z9matrixDotPfS_S_iii_param_0,
	.param .u64 .ptr .align 1 _Z9matrixDotPfS_S_iii_param_1,
	.param .u64 .ptr .align 1 _Z9matrixDotPfS_S_iii_param_2,
	.param .u32 _Z9matrixDotPfS_S_iii_param_3,
	.param .u32 _Z9matrixDotPfS_S_iii_param_4,
	.param .u32 _Z9matrixDotPfS_S_iii_param_5
)
{
	.reg .pred 	%p<12>;
	.reg .b32 	%r<43>;
	.reg .b32 	%f<55>;
	.reg .b64 	%rd<40>;

	ld.param.u64 	%rd6, [_Z9matrixDotPfS_S_iii_param_0];
	ld.param.u64 	%rd7, [_Z9matrixDotPfS_S_iii_param_1];
	ld.param.u64 	%rd5, [_Z9matrixDotPfS_S_iii_param_2];
	ld.param.u32 	%r20, [_Z9matrixDotPfS_S_iii_param_3];
	ld.param.u32 	%r21, [_Z9matrixDotPfS_S_iii_param_4];
	ld.param.u32 	%r22, [_Z9matrixDotPfS_S_iii_param_5];
	cvta.to.global.u64 	%rd1, %rd7;
	cvta.to.global.u64 	%rd2, %rd6;
	mov.u32 	%r23, %ctaid.x;
	mov.u32 	%r24, %ntid.x;
	mov.u32 	%r25, %tid.x;
	mad.lo.s32 	%r1, %r23, %r24, %r25;
	mul.lo.s32 	%r26, %r22, %r21;
	setp.ge.s32 	%p1, %r1, %r26;
	setp.lt.s32 	%p2, %r20, 1;
	or.pred  	%p3, %p1, %p2;
	@%p3 bra 	$L__BB4_12;
	cvta.to.global.u64 	%rd8, %rd5;
	div.s32 	%r28, %r1, %r21;
	mul.lo.s32 	%r2, %r28, %r20;
	mul.lo.s32 	%r29, %r28, %r21;
	sub.s32 	%r3, %r1, %r29;
	mul.wide.s32 	%rd9, %r1, 4;
	add.s64 	%rd3, %rd8, %rd9;
	ld.global.f32 	%f52, [%rd3];
	and.b32  	%r4, %r20, 7;
	setp.lt.u32 	%p4, %r20, 8;
	mov.b32 	%r41, 0;
	@%p4 bra 	$L__BB4_4;
	and.b32  	%r41, %r20, 2147483640;
	neg.s32 	%r39, %r41;
	shl.b32 	%r7, %r21, 3;
	add.s64 	%rd4, %rd2, 16;
	mul.wide.s32 	%rd14, %r21, 4;
	mov.u32 	%r37, %r2;
	mov.u32 	%r38, %r3;
$L__BB4_3:
	.pragma "nounroll";
	mul.wide.s32 	%rd10, %r37, 4;
	add.s64 	%rd11, %rd4, %rd10;
	ld.global.f32 	%f9, [%rd11+-16];
	mul.wide.s32 	%rd12, %r38, 4;
	add.s64 	%rd13, %rd1, %rd12;
	ld.global.f32 	%f10, [%rd13];
	fma.rn.f32 	%f11, %f9, %f10, %f52;
	st.global.f32 	[%rd3], %f11;
	ld.global.f32 	%f12, [%rd11+-12];
	add.s64 	%rd15, %rd13, %rd14;
	ld.global.f32 	%f13, [%rd15];
	fma.rn.f32 	%f14, %f12, %f13, %f11;
	st.global.f32 	[%rd3], %f14;
	ld.global.f32 	%f15, [%rd11+-8];
	add.s64 	%rd16, %rd15, %rd14;
	ld.global.f32 	%f16, [%rd16];
	fma.rn.f32 	%f17, %f15, %f16, %f14;
	st.global.f32 	[%rd3], %f17;
	ld.global.f32 	%f18, [%rd11+-4];
	add.s64 	%rd17, %rd16, %rd14;
	ld.global.f32 	%f19, [%rd17];
	fma.rn.f32 	%f20, %f18, %f19, %f17;
	st.global.f32 	[%rd3], %f20;
	ld.global.f32 	%f21, [%rd11];
	add.s64 	%rd18, %rd17, %rd14;
	ld.global.f32 	%f22, [%rd18];
	fma.rn.f32 	%f23, %f21, %f22, %f20;
	st.global.f32 	[%rd3], %f23;
	ld.global.f32 	%f24, [%rd11+4];
	add.s64 	%rd19, %rd18, %rd14;
	ld.global.f32 	%f25, [%rd19];
	fma.rn.f32 	%f26, %f24, %f25, %f23;
	st.global.f32 	[%rd3], %f26;
	ld.global.f32 	%f27, [%rd11+8];
	add.s64 	%rd20, %rd19, %rd14;
	ld.global.f32 	%f28, [%rd20];
	fma.rn.f32 	%f29, %f27, %f28, %f26;
	st.global.f32 	[%rd3], %f29;
	ld.global.f32 	%f30, [%rd11+12];
	add.s64 	%rd21, %rd20, %rd14;
	ld.global.f32 	%f31, [%rd21];
	fma.rn.f32 	%f52, %f30, %f31, %f29;
	st.global.f32 	[%rd3], %f52;
	add.s32 	%r39, %r39, 8;
	add.s32 	%r38, %r38, %r7;
	add.s32 	%r37, %r37, 8;
	setp.ne.s32 	%p5, %r39, 0;
	@%p5 bra 	$L__BB4_3;
$L__BB4_4:
	setp.eq.s32 	%p6, %r4, 0;
	@%p6 bra 	$L__BB4_12;
	and.b32  	%r15, %r20, 3;
	setp.lt.u32 	%p7, %r4, 4;
	@%p7 bra 	$L__BB4_7;
	add.s32 	%r30, %r2, %r41;
	mul.wide.s32 	%rd22, %r30, 4;
	add.s64 	%rd23, %rd2, %rd22;
	ld.global.f32 	%f32, [%rd23];
	mad.lo.s32 	%r31, %r41, %r21, %r3;
	mul.wide.s32 	%rd24, %r31, 4;
	add.s64 	%rd25, %rd1, %rd24;
	ld.global.f32 	%f33, [%rd25];
	fma.rn.f32 	%f34, %f32, %f33, %f52;
	st.global.f32 	[%rd3], %f34;
	ld.global.f32 	%f35, [%rd23+4];
	mul.wide.s32 	%rd26, %r21, 4;
	add.s64 	%rd27, %rd25, %rd26;
	ld.global.f32 	%f36, [%rd27];
	fma.rn.f32 	%f37, %f35, %f36, %f34;
	st.global.f32 	[%rd3], %f37;
	ld.global.f32 	%f38, [%rd23+8];
	add.s64 	%rd28, %rd27, %rd26;
	ld.global.f32 	%f39, [%rd28];
	fma.rn.f32 	%f40, %f38, %f39, %f37;
	st.global.f32 	[%rd3], %f40;
	ld.global.f32 	%f41, [%rd23+12];
	add.s64 	%rd29, %rd28, %rd26;
	ld.global.f32 	%f42, [%rd29];
	fma.rn.f32 	%f52, %f41, %f42, %f40;
	st.global.f32 	[%rd3], %f52;
	add.s32 	%r41, %r41, 4;
$L__BB4_7:
	setp.eq.s32 	%p8, %r15, 0;
	@%p8 bra 	$L__BB4_12;
	setp.eq.s32 	%p9, %r15, 1;
	@%p9 bra 	$L__BB4_10;
	add.s32 	%r32, %r2, %r41;
	mul.wide.s32 	%rd30, %r32, 4;
	add.s64 	%rd31, %rd2, %rd30;
	ld.global.f32 	%f43, [%rd31];
	mad.lo.s32 	%r33, %r41, %r21, %r3;
	mul.wide.s32 	%rd32, %r33, 4;
	add.s64 	%rd33, %rd1, %rd32;
	ld.global.f32 	%f44, [%rd33];
	fma.rn.f32 	%f45, %f43, %f44, %f52;
	st.global.f32 	[%rd3], %f45;
	ld.global.f32 	%f46, [%rd31+4];
	mul.wide.s32 	%rd34, %r21, 4;
	add.s64 	%rd35, %rd33, %rd34;
	ld.global.f32 	%f47, [%rd35];
	fma.rn.f32 	%f52, %f46, %f47, %f45;
	st.global.f32 	[%rd3], %f52;
	add.s32 	%r41, %r41, 2;
$L__BB4_10:
	and.b32  	%r34, %r20, 1;
	setp.eq.b32 	%p10, %r34, 1;
	not.pred 	%p11, %p10;
	@%p11 bra 	$L__BB4_12;
	add.s32 	%r35, %r2, %r41;
	mul.wide.s32 	%rd36, %r35, 4;
	add.s64 	%rd37, %rd2, %rd36;
	ld.global.f32 	%f48, [%rd37];
	mad.lo.s32 	%r36, %r41, %r21, %r3;
	mul.wide.s32 	%rd38, %r36, 4;
	add.s64 	%rd39, %rd1, %rd38;
	ld.global.f32 	%f49, [%rd39];
	fma.rn.f32 	%f50, %f48, %f49, %f52;
	st.global.f32 	[%rd3], %f50;
$L__BB4_12:
	ret;

}
	// .globl	_Z16matrixScalarMultPffS_ii
.visible .entry _Z16matrixScalarMultPffS_ii(
	.param .u64 .ptr .align 1 _Z16matrixScalarMultPffS_ii_param_0,
	.param .f32 _Z16matrixScalarMultPffS_ii_param_1,
	.param .u64 .ptr .align 1 _Z16matrixScalarMultPffS_ii_param_2,
	.param .u32 _Z16matrixScalarMultPffS_ii_param_3,
	.param .u32 _Z16matrixScalarMultPffS_ii_param_4
)
{
	.reg .pred 	%p<2>;
	.reg .b32 	%r<8>;
	.reg .b32 	%f<4>;
	.reg .b64 	%rd<8>;

	ld.param.u64 	%rd1, [_Z16matrixScalarMultPffS_ii_param_0];
	ld.param.f32 	%f1, [_Z16matrixScalarMultPffS_ii_param_1];
	ld.param.u64 	%rd2, [_Z16matrixScalarMultPffS_ii_param_2];
	ld.param.u32 	%r2, [_Z16matrixScalarMultPffS_ii_param_3];
	ld.param.u32 	%r3, [_Z16matrixScalarMultPffS_ii_param_4];
	mov.u32 	%r4, %ctaid.x;
	mov.u32 	%r5, %ntid.x;
	mov.u32 	%r6, %tid.x;
	mad.lo.s32 	%r1, %r4, %r5, %r6;
	mul.lo.s32 	%r7, %r3, %r2;
	setp.ge.s32 	%p1, %r1, %r7;
	@%p1 bra 	$L__BB5_2;
	cvta.to.global.u64 	%rd3, %rd1;
	cvta.to.global.u64 	%rd4, %rd2;
	mul.wide.s32 	%rd5, %r1, 4;
	add.s64 	%rd6, %rd3, %rd5;
	ld.global.f32 	%f2, [%rd6];
	mul.f32 	%f3, %f1, %f2;
	add.s64 	%rd7, %rd4, %rd5;
	st.global.f32 	[%rd7], %f3;
$L__BB5_2:
	ret;

}
	// .globl	_Z15matrixScalarDivPffS_ii
.visible .entry _Z15matrixScalarDivPffS_ii(
	.param .u64 .ptr .align 1 _Z15matrixScalarDivPffS_ii_param_0,
	.param .f32 _Z15matrixScalarDivPffS_ii_param_1,
	.param .u64 .ptr .align 1 _Z15matrixScalarDivPffS_ii_param_2,
	.param .u32 _Z15matrixScalarDivPffS_ii_param_3,
	.param .u32 _Z15matrixScalarDivPffS_ii_param_4
)
{
	.reg .pred 	%p<2>;
	.reg .b32 	%r<8>;
	.reg .b32 	%f<4>;
	.reg .b64 	%rd<8>;

	ld.param.u64 	%rd1, [_Z15matrixScalarDivPffS_ii_param_0];
	ld.param.f32 	%f1, [_Z15matrixScalarDivPffS_ii_param_1];
	ld.param.u64 	%rd2, [_Z15matrixScalarDivPffS_ii_param_2];
	ld.param.u32 	%r2, [_Z15matrixScalarDivPffS_ii_param_3];
	ld.param.u32 	%r3, [_Z15matrixScalarDivPffS_ii_param_4];
	mov.u32 	%r4, %ctaid.x;
	mov.u32 	%r5, %ntid.x;
	mov.u32 	%r6, %tid.x;
	mad.lo.s32 	%r1, %r4, %r5, %r6;
	mul.lo.s32 	%r7, %r3, %r2;
	setp.ge.s32 	%p1, %r1, %r7;
	@%p1 bra 	$L__BB6_2;
	cvta.to.global.u64 	%rd3, %rd1;
	cvta.to.global.u64 	%rd4, %rd2;
	mul.wide.s32 	%rd5, %r1, 4;
	add.s64 	%rd6, %rd3, %rd5;
	ld.global.f32 	%f2, [%rd6];
	div.rn.f32 	%f3, %f2, %f1;
	add.s64 	%rd7, %rd4, %rd5;
	st.global.f32 	[%rd7], %f3;
$L__BB6_2:
	ret;

}
	// .globl	_Z15matrixTransposePfS_ii
.visible .entry _Z15matrixTransposePfS_ii(
	.param .u64 .ptr .align 1 _Z15matrixTransposePfS_ii_param_0,
	.param .u64 .ptr .align 1 _Z15matrixTransposePfS_ii_param_1,
	.param .u32 _Z15matrixTransposePfS_ii_param_2,
	.param .u32 _Z15matrixTransposePfS_ii_param_3
)
{
	.reg .pred 	%p<2>;
	.reg .b32 	%r<12>;
	.reg .b32 	%f<2>;
	.reg .b64 	%rd<9>;

	ld.param.u64 	%rd1, [_Z15matrixTransposePfS_ii_param_0];
	ld.param.u64 	%rd2, [_Z15matrixTransposePfS_ii_param_1];
	ld.param.u32 	%r2, [_Z15matrixTransposePfS_ii_param_2];
	ld.param.u32 	%r3, [_Z15matrixTransposePfS_ii_param_3];
	mov.u32 	%r4, %ctaid.x;
	mov.u32 	%r5, %ntid.x;
	mov.u32 	%r6, %tid.x;
	mad.lo.s32 	%r1, %r4, %r5, %r6;
	mul.lo.s32 	%r7, %r3, %r2;
	setp.ge.s32 	%p1, %r1, %r7;
	@%p1 bra 	$L__BB7_2;
	cvta.to.global.u64 	%rd3, %rd1;
	cvta.to.global.u64 	%rd4, %rd2;
	div.s32 	%r8, %r1, %r3;
	mul.lo.s32 	%r9, %r8, %r3;
	sub.s32 	%r10, %r1, %r9;
	mul.wide.s32 	%rd5, %r1, 4;
	add.s64 	%rd6, %rd3, %rd5;
	ld.global.f32 	%f1, [%rd6];
	mad.lo.s32 	%r11, %r10, %r2, %r8;
	mul.wide.s32 	%rd7, %r11, 4;
	add.s64 	%rd8, %rd4, %rd7;
	st.global.f32 	[%rd8], %f1;
$L__BB7_2:
	ret;

}
	// .globl	_Z10matrixRELUPfS_i
.visible .entry _Z10matrixRELUPfS_i(
	.param .u64 .ptr .align 1 _Z10matrixRELUPfS_i_param_0,
	.param .u64 .ptr .align 1 _Z10matrixRELUPfS_i_param_1,
	.param .u32 _Z10matrixRELUPfS_i_param_2
)
{
	.reg .pred 	%p<3>;
	.reg .b32 	%r<7>;
	.reg .b32 	%f<2>;
	.reg .b64 	%rd<11>;

	ld.param.u64 	%rd2, [_Z10matrixRELUPfS_i_param_0];
	ld.param.u64 	%rd3, [_Z10matrixRELUPfS_i_param_1];
	ld.param.u32 	%r2, [_Z10matrixRELUPfS_i_param_2];
	cvta.to.global.u64 	%rd1, %rd3;
	mov.u32 	%r3, %ctaid.x;
	mov.u32 	%r4, %ntid.x;
	mov.u32 	%r5, %tid.x;
	mad.lo.s32 	%r1, %r3, %r4, %r5;
	setp.ge.s32 	%p1, %r1, %r2;
	@%p1 bra 	$L__BB8_4;
	cvta.to.global.u64 	%rd4, %rd2;
	mul.wide.s32 	%rd5, %r1, 4;
	add.s64 	%rd6, %rd4, %rd5;
	ld.global.f32 	%f1, [%rd6];
	setp.geu.f32 	%p2, %f1, 0f00000000;
	@%p2 bra 	$L__BB8_3;
	add.s64 	%rd10, %rd1, %rd5;
	mov.b32 	%r6, 0;
	st.global.u32 	[%rd10], %r6;
	bra.uni 	$L__BB8_4;
$L__BB8_3:
	add.s64 	%rd8, %rd1, %rd5;
	st.global.f32 	[%rd8], %f1;
$L__BB8_4:
	ret;

}
	// .globl	_Z9matrixExpPfS_ii
.visible .entry _Z9matrixExpPfS_ii(
	.param .u64 .ptr .align 1 _Z9matrixExpPfS_ii_param_0,
	.param .u64 .ptr .align 1 _Z9matrixExpPfS_ii_param_1,
	.param .u32 _Z9matrixExpPfS_ii_param_2,
	.param .u32 _Z9matrixExpPfS_ii_param_3
)
{
	.reg .pred 	%p<2>;
	.reg .b32 	%r<10>;
	.reg .b32 	%f<14>;
	.reg .b64 	%rd<8>;

	ld.param.u64 	%rd1, [_Z9matrixExpPfS_ii_param_0];
	ld.param.u64 	%rd2, [_Z9matrixExpPfS_ii_param_1];
	ld.param.u32 	%r2, [_Z9matrixExpPfS_ii_param_2];
	ld.param.u32 	%r3, [_Z9matrixExpPfS_ii_param_3];
	mov.u32 	%r4, %ctaid.x;
	mov.u32 	%r5, %ntid.x;
	mov.u32 	%r6, %tid.x;
	mad.lo.s32 	%r1, %r4, %r5, %r6;
	mul.lo.s32 	%r7, %r3, %r2;
	setp.ge.s32 	%p1, %r1, %r7;
	@%p1 bra 	$L__BB9_2;
	cvta.to.global.u64 	%rd3, %rd1;
	cvta.to.global.u64 	%rd4, %rd2;
	mul.wide.s32 	%rd5, %r1, 4;
	add.s64 	%rd6, %rd3, %rd5;
	ld.global.f32 	%f1, [%rd6];
	fma.rn.f32 	%f2, %f1, 0f3BBB989D, 0f3F000000;
	cvt.sat.f32.f32 	%f3, %f2;
	mov.f32 	%f4, 0f4B400001;
	mov.f32 	%f5, 0f437C0000;
	fma.rm.f32 	%f6, %f3, %f5, %f4;
	add.f32 	%f7, %f6, 0fCB40007F;
	neg.f32 	%f8, %f7;
	fma.rn.f32 	%f9, %f1, 0f3FB8AA3B, %f8;
	fma.rn.f32 	%f10, %f1, 0f32A57060, %f9;
	mov.b32 	%r8, %f6;
	shl.b32 	%r9, %r8, 23;
	mov.b32 	%f11, %r9;
	ex2.approx.ftz.f32 	%f12, %f10;
	mul.f32 	%f13, %f12, %f11;
	add.s64 	%rd7, %rd4, %rd5;
	st.global.f32 	[%rd7], %f13;
$L__BB9_2:
	ret;

}
	// .globl	_Z9matrixLogPfS_ii
.visible .entry _Z9matrixLogPfS_ii(
	.param .u64 .ptr .align 1 _Z9matrixLogPfS_ii_param_0,
	.param .u64 .ptr .align 1 _Z9matrixLogPfS_ii_param_1,
	.param .u32 _Z9matrixLogPfS_ii_param_2,
	.param .u32 _Z9matrixLogPfS_ii_param_3
)
{
	.reg .pred 	%p<5>;
	.reg .b32 	%r<12>;
	.reg .b32 	%f<25>;
	.reg .b64 	%rd<8>;

	ld.param.u64 	%rd1, [_Z9matrixLogPfS_ii_param_0];
	ld.param.u64 	%rd2, [_Z9matrixLogPfS_ii_param_1];
	ld.param.u32 	%r2, [_Z9matrixLogPfS_ii_param_2];
	ld.param.u32 	%r3, [_Z9matrixLogPfS_ii_param_3];
	mov.u32 	%r4, %ctaid.x;
	mov.u32 	%r5, %ntid.x;
	mov.u32 	%r6, %tid.x;
	mad.lo.s32 	%r1, %r4, %r5, %r6;
	mul.lo.s32 	%r7, %r3, %r2;
	setp.ge.s32 	%p1, %r1, %r7;
	@%p1 bra 	$L__BB10_2;
	cvta.to.global.u64 	%rd3, %rd1;
	cvta.to.global.u64 	%rd4, %rd2;
	mul.wide.s32 	%rd5, %r1, 4;
	add.s64 	%rd6, %rd3, %rd5;
	ld.global.f32 	%f1, [%rd6];
	setp.lt.f32 	%p2, %f1, 0f00800000;
	mul.f32 	%f2, %f1, 0f4B000000;
	selp.f32 	%f3, %f2, %f1, %p2;
	selp.f32 	%f4, 0fC1B80000, 0f00000000, %p2;
	mov.b32 	%r8, %f3;
	add.s32 	%r9, %r8, -1060439283;
	and.b32  	%r10, %r9, -8388608;
	sub.s32 	%r11, %r8, %r10;
	mov.b32 	%f5, %r11;
	cvt.rn.f32.s32 	%f6, %r10;
	fma.rn.f32 	%f7, %f6, 0f34000000, %f4;
	add.f32 	%f8, %f5, 0fBF800000;
	fma.rn.f32 	%f9, %f8, 0f3DC6B27F, 0fBE2C7F30;
	fma.rn.f32 	%f10, %f9, %f8, 0f3E2FCF2A;
	fma.rn.f32 	%f11, %f10, %f8, 0fBE374E43;
	fma.rn.f32 	%f12, %f11, %f8, 0f3E520BF4;
	fma.rn.f32 	%f13, %f12, %f8, 0fBE763C8B;
	fma.rn.f32 	%f14, %f13, %f8, 0f3E93BF99;
	fma.rn.f32 	%f15, %f14, %f8, 0fBEB8AA49;
	fma.rn.f32 	%f16, %f15, %f8, 0f3EF6384A;
	fma.rn.f32 	%f17, %f16, %f8, 0fBF38AA3B;
	mul.f32 	%f18, %f8, %f17;
	mul.f32 	%f19, %f8, %f18;
	fma.rn.f32 	%f20, %f8, 0f3FB8AA3B, %f19;
	add.f32 	%f21, %f7, %f20;
	setp.gt.u32 	%p3, %r8, 2139095039;
	fma.rn.f32 	%f22, %f3, 0f7F800000, 0f7F800000;
	selp.f32 	%f23, %f22, %f21, %p3;
	setp.eq.f32 	%p4, %f3, 0f00000000;
	selp.f32 	%f24, 0fFF800000, %f23, %p4;
	add.s64 	%rd7, %rd4, %rd5;
	st.global.f32 	[%rd7], %f24;
$L__BB10_2:
	ret;

}
	// .globl	_Z9matrixHadPfS_S_ii
.visible .entry _Z9matrixHadPfS_S_ii(
	.param .u64 .ptr .align 1 _Z9matrixHadPfS_S_ii_param_0,
	.param .u64 .ptr .align 1 _Z9matrixHadPfS_S_ii_param_1,
	.param .u64 .ptr .align 1 _Z9matrixHadPfS_S_ii_param_2,
	.param .u32 _Z9matrixHadPfS_S_ii_param_3,
	.param .u32 _Z9matrixHadPfS_S_ii_param_4
)
{
	.reg .pred 	%p<2>;
	.reg .b32 	%r<8>;
	.reg .b32 	%f<4>;
	.reg .b64 	%rd<11>;

	ld.param.u64 	%rd1, [_Z9matrixHadPfS_S_ii_param_0];
	ld.param.u64 	%rd2, [_Z9matrixHadPfS_S_ii_param_1];
	ld.param.u64 	%rd3, [_Z9matrixHadPfS_S_ii_param_2];
	ld.param.u32 	%r2, [_Z9matrixHadPfS_S_ii_param_3];
	ld.param.u32 	%r3, [_Z9matrixHadPfS_S_ii_param_4];
	mov.u32 	%r4, %ctaid.x;
	mov.u32 	%r5, %ntid.x;
	mov.u32 	%r6, %tid.x;
	mad.lo.s32 	%r1, %r4, %r5, %r6;
	mul.lo.s32 	%r7, %r3, %r2;
	setp.ge.s32 	%p1, %r1, %r7;
	@%p1 bra 	$L__BB11_2;
	cvta.to.global.u64 	%rd4, %rd1;
	cvta.to.global.u64 	%rd5, %rd2;
	cvta.to.global.u64 	%rd6, %rd3;
	mul.wide.s32 	%rd7, %r1, 4;
	add.s64 	%rd8, %rd4, %rd7;
	ld.global.f32 	%f1, [%rd8];
	add.s64 	%rd9, %rd5, %rd7;
	ld.global.f32 	%f2, [%rd9];
	mul.f32 	%f3, %f1, %f2;
	add.s64 	%rd10, %rd6, %rd7;
	st.global.f32 	[%rd10], %f3;
$L__BB11_2:
	ret;

}
	// .globl	_Z8gradRELUPfS_S_
.visible .entry _Z8gradRELUPfS_S_(
	.param .u64 .ptr .align 1 _Z8gradRELUPfS_S__param_0,
	.param .u64 .ptr .align 1 _Z8gradRELUPfS_S__param_1,
	.param .u64 .ptr .align 1 _Z8gradRELUPfS_S__param_2
)
{
	.reg .pred 	%p<2>;
	.reg .b32 	%r<5>;
	.reg .b32 	%f<5>;
	.reg .b64 	%rd<12>;

	ld.param.u64 	%rd1, [_Z8gradRELUPfS_S__param_0];
	ld.param.u64 	%rd3, [_Z8gradRELUPfS_S__param_1];
	ld.param.u64 	%rd2, [_Z8gradRELUPfS_S__param_2];
	cvta.to.global.u64 	%rd4, %rd3;
	mov.u32 	%r2, %ctaid.x;
	mov.u32 	%r3, %ntid.x;
	mov.u32 	%r4, %tid.x;
	mad.lo.s32 	%r1, %r2, %r3, %r4;
	mul.wide.s32 	%rd5, %r1, 4;
	add.s64 	%rd6, %rd4, %rd5;
	ld.global.f32 	%f1, [%rd6];
	setp.ltu.f32 	%p1, %f1, 0f00000000;
	@%p1 bra 	$L__BB12_2;
	cvta.to.global.u64 	%rd7, %rd1;
	cvta.to.global.u64 	%rd8, %rd2;
	add.s64 	%rd10, %rd7, %rd5;
	ld.global.f32 	%f2, [%rd10];
	add.s64 	%rd11, %rd8, %rd5;
	ld.global.f32 	%f3, [%rd11];
	add.f32 	%f4, %f2, %f3;
	st.global.f32 	[%rd11], %f4;
$L__BB12_2:
	ret;

}
	// .globl	_Z22matrixScalarReciprocalfPfS_ii
.visible .entry _Z22matrixScalarReciprocalfPfS_ii(
	.param .f32 _Z22matrixScalarReciprocalfPfS_ii_param_0,
	.param .u64 .ptr .align 1 _Z22matrixScalarReciprocalfPfS_ii_param_1,
	.param .u64 .ptr .align 1 _Z22matrixScalarReciprocalfPfS_ii_param_2,
	.param .u32 _Z22matrixScalarReciprocalfPfS_ii_param_3,
	.param .u32 _Z22matrixScalarReciprocalfPfS_ii_param_4
)
{
	.reg .pred 	%p<2>;
	.reg .b32 	%r<8>;
	.reg .b32 	%f<4>;
	.reg .b64 	%rd<8>;

	ld.param.f32 	%f1, [_Z22matrixScalarReciprocalfPfS_ii_param_0];
	ld.param.u64 	%rd1, [_Z22matrixScalarReciprocalfPfS_ii_param_1];
	ld.param.u64 	%rd2, [_Z22matrixScalarReciprocalfPfS_ii_param_2];
	ld.param.u32 	%r2, [_Z22matrixScalarReciprocalfPfS_ii_param_3];
	ld.param.u32 	%r3, [_Z22matrixScalarReciprocalfPfS_ii_param_4];
	mov.u32 	%r4, %ctaid.x;
	mov.u32 	%r5, %ntid.x;
	mov.u32 	%r6, %tid.x;
	mad.lo.s32 	%r1, %r4, %r5, %r6;
	mul.lo.s32 	%r7, %r3, %r2;
	setp.ge.s32 	%p1, %r1, %r7;
	@%p1 bra 	$L__BB13_2;
	cvta.to.global.u64 	%rd3, %rd1;
	cvta.to.global.u64 	%rd4, %rd2;
	mul.wide.s32 	%rd5, %r1, 4;
	add.s64 	%rd6, %rd3, %rd5;
	ld.global.f32 	%f2, [%rd6];
	div.rn.f32 	%f3, %f1, %f2;
	add.s64 	%rd7, %rd4, %rd5;
	st.global.f32 	[%rd7], %f3;
$L__BB13_2:
	ret;

}
	// .globl	_Z11avgToColumnPfS_i
.visible .entry _Z11avgToColumnPfS_i(
	.param .u64 .ptr .align 1 _Z11avgToColumnPfS_i_param_0,
	.param .u64 .ptr .align 1 _Z11avgToColumnPfS_i_param_1,
	.param .u32 _Z11avgToColumnPfS_i_param_2
)
{
	.reg .pred 	%p<10>;
	.reg .b32 	%r<37>;
	.reg .b32 	%f<75>;
	.reg .b64 	%rd<16>;

	ld.param.u64 	%rd4, [_Z11avgToColumnPfS_i_param_0];
	ld.param.u64 	%rd5, [_Z11avgToColumnPfS_i_param_1];
	ld.param.u32 	%r23, [_Z11avgToColumnPfS_i_param_2];
	cvta.to.global.u64 	%rd1, %rd4;
	cvta.to.global.u64 	%rd6, %rd5;
	mov.u32 	%r24, %ctaid.x;
	mov.u32 	%r25, %ntid.x;
	mov.u32 	%r26, %tid.x;
	mad.lo.s32 	%r1, %r24, %r25, %r26;
	setp.gt.s32 	%p1, %r23, 0;
	mul.wide.s32 	%rd7, %r1, 4;
	add.s64 	%rd2, %rd6, %rd7;
	@%p1 bra 	$L__BB14_2;
	ld.global.f32 	%f74, [%rd2];
	bra.uni 	$L__BB14_14;
$L__BB14_2:
	mul.lo.s32 	%r2, %r23, %r1;
	ld.global.f32 	%f74, [%rd2];
	and.b32  	%r3, %r23, 15;
	setp.lt.u32 	%p2, %r23, 16;
	mov.b32 	%r33, 0;
	@%p2 bra 	$L__BB14_5;
	and.b32  	%r33, %r23, 2147483632;
	neg.s32 	%r31, %r33;
	add.s64 	%rd3, %rd1, 32;
	mov.u32 	%r30, %r2;
$L__BB14_4:
	.pragma "nounroll";
	mul.wide.s32 	%rd8, %r30, 4;
	add.s64 	%rd9, %rd3, %rd8;
	ld.global.f32 	%f13, [%rd9+-32];
	add.f32 	%f14, %f13, %f74;
	st.global.f32 	[%rd2], %f14;
	ld.global.f32 	%f15, [%rd9+-28];
	add.f32 	%f16, %f15, %f14;
	st.global.f32 	[%rd2], %f16;
	ld.global.f32 	%f17, [%rd9+-24];
	add.f32 	%f18, %f17, %f16;
	st.global.f32 	[%rd2], %f18;
	ld.global.f32 	%f19, [%rd9+-20];
	add.f32 	%f20, %f19, %f18;
	st.global.f32 	[%rd2], %f20;
	ld.global.f32 	%f21, [%rd9+-16];
	add.f32 	%f22, %f21, %f20;
	st.global.f32 	[%rd2], %f22;
	ld.global.f32 	%f23, [%rd9+-12];
	add.f32 	%f24, %f23, %f22;
	st.global.f32 	[%rd2], %f24;
	ld.global.f32 	%f25, [%rd9+-8];
	add.f32 	%f26, %f25, %f24;
	st.global.f32 	[%rd2], %f26;
	ld.global.f32 	%f27, [%rd9+-4];
	add.f32 	%f28, %f27, %f26;
	st.global.f32 	[%rd2], %f28;
	ld.global.f32 	%f29, [%rd9];
	add.f32 	%f30, %f29, %f28;
	st.global.f32 	[%rd2], %f30;
	ld.global.f32 	%f31, [%rd9+4];
	add.f32 	%f32, %f31, %f30;
	st.global.f32 	[%rd2], %f32;
	ld.global.f32 	%f33, [%rd9+8];
	add.f32 	%f34, %f33, %f32;
	st.global.f32 	[%rd2], %f34;
	ld.global.f32 	%f35, [%rd9+12];
	add.f32 	%f36, %f35, %f34;
	st.global.f32 	[%rd2], %f36;
	ld.global.f32 	%f37, [%rd9+16];
	add.f32 	%f38, %f37, %f36;
	st.global.f32 	[%rd2], %f38;
	ld.global.f32 	%f39, [%rd9+20];
	add.f32 	%f40, %f39, %f38;
	st.global.f32 	[%rd2], %f40;
	ld.global.f32 	%f41, [%rd9+24];
	add.f32 	%f42, %f41, %f40;
	st.global.f32 	[%rd2], %f42;
	ld.global.f32 	%f43, [%rd9+28];
	add.f32 	%f74, %f43, %f42;
	st.global.f32 	[%rd2], %f74;
	add.s32 	%r31, %r31, 16;
	add.s32 	%r30, %r30, 16;
	setp.ne.s32 	%p3, %r31, 0;
	@%p3 bra 	$L__BB14_4;
$L__BB14_5:
	setp.eq.s32 	%p4, %r3, 0;
	@%p4 bra 	$L__BB14_14;
	and.b32  	%r11, %r23, 7;
	setp.lt.u32 	%p5, %r3, 8;
	@%p5 bra 	$L__BB14_8;
	add.s32 	%r28, %r33, %r2;
	mul.wide.s32 	%rd10, %r28, 4;
	add.s64 	%rd11, %rd1, %rd10;
	ld.global.f32 	%f44, [%rd11];
	add.f32 	%f45, %f44, %f74;
	st.global.f32 	[%rd2], %f45;
	ld.global.f32 	%f46, [%rd11+4];
	add.f32 	%f47, %f46, %f45;
	st.global.f32 	[%rd2], %f47;
	ld.global.f32 	%f48, [%rd11+8];
	add.f32 	%f49, %f48, %f47;
	st.global.f32 	[%rd2], %f49;
	ld.global.f32 	%f50, [%rd11+12];
	add.f32 	%f51, %f50, %f49;
	st.global.f32 	[%rd2], %f51;
	ld.global.f32 	%f52, [%rd11+16];
	add.f32 	%f53, %f52, %f51;
	st.global.f32 	[%rd2], %f53;
	ld.global.f32 	%f54, [%rd11+20];
	add.f32 	%f55, %f54, %f53;
	st.global.f32 	[%rd2], %f55;
	ld.global.f32 	%f56, [%rd11+24];
	add.f32 	%f57, %f56, %f55;
	st.global.f32 	[%rd2], %f57;
	ld.global.f32 	%f58, [%rd11+28];
	add.f32 	%f74, %f58, %f57;
	st.global.f32 	[%rd2], %f74;
	add.s32 	%r33, %r33, 8;
$L__BB14_8:
	setp.eq.s32 	%p6, %r11, 0;
	@%p6 bra 	$L__BB14_14;
	and.b32  	%r14, %r23, 3;
	setp.lt.u32 	%p7, %r11, 4;
	@%p7 bra 	$L__BB14_11;
	add.s32 	%r29, %r33, %r2;
	mul.wide.s32 	%rd12, %r29, 4;
	add.s64 	%rd13, %rd1, %rd12;
	ld.global.f32 	%f59, [%rd13];
	add.f32 	%f60, %f59, %f74;
	st.global.f32 	[%rd2], %f60;
	ld.global.f32 	%f61, [%rd13+4];
	add.f32 	%f62, %f61, %f60;
	st.global.f32 	[%rd2], %f62;
	ld.global.f32 	%f63, [%rd13+8];
	add.f32 	%f64, %f63, %f62;
	st.global.f32 	[%rd2], %f64;
	ld.global.f32 	%f65, [%rd13+12];
	add.f32 	%f74, %f65, %f64;
	st.global.f32 	[%rd2], %f74;
	add.s32 	%r33, %r33, 4;
$L__BB14_11:
	setp.eq.s32 	%p8, %r14, 0;
	@%p8 bra 	$L__BB14_14;
	add.s32 	%r36, %r33, %r2;
	neg.s32 	%r35, %r14;
$L__BB14_13:
	.pragma "nounroll";
	mul.wide.s32 	%rd14, %r36, 4;
	add.s64 	%rd15, %rd1, %rd14;
	ld.global.f32 	%f66, [%rd15];
	add.f32 	%f74, %f66, %f74;
	st.global.f32 	[%rd2], %f74;
	add.s32 	%r36, %r36, 1;
	add.s32 	%r35, %r35, 1;
	setp.ne.s32 	%p9, %r35, 0;
	@%p9 bra 	$L__BB14_13;
$L__BB14_14:
	cvt.rn.f32.s32 	%f67, %r23;
	div.rn.f32 	%f68, %f74, %f67;
	st.global.f32 	[%rd2], %f68;
	ret;

}


// ===== COMPILED SASS (sm_100) =====

	.target	sm_100

	.elftype	@"ET_EXEC"


//--------------------- .note.nv.tkinfo           --------------------------
	.section	.note.nv.tkinfo,"",@"SHT_NOTE"
	.sectionflags	@"SHF_NOTE_NV_TKINFO"
	.tkinfo
        /*0018*/ 	.word	0x00000002
        /*0030*/ 	.string	""
        /*0030*/ 	.string	"ptxas"
        /*0030*/ 	.string	"Cuda compilation tools, release 13.0, V13.0.88"
        /*0030*/ 	.string	"Build cuda_13.0.r13.0/compiler.36424714_0"
        /*0030*/ 	.string	"-arch sm_100 -m 64 "



//--------------------- .note.nv.cuinfo           --------------------------
	.section	.note.nv.cuinfo,"",@"SHT_NOTE"
	.sectionflags	@"SHF_NOTE_NV_CUINFO"
        /*0018*/ 	.short	0x0002
        /*001a*/ 	.short	0x0064
        /*001c*/ 	.short	0x0082
	.zero		2


//--------------------- .nv.info                  --------------------------
	.section	.nv.info,"",@"SHT_CUDA_INFO"
	.align	4


	//----- nvinfo : EIATTR_REGCOUNT
	.align		4
        /*0000*/ 	.byte	0x04, 0x2f
        /*0002*/ 	.short	(.L_10 - .L_9)
	.align		4
.L_9:
        /*0004*/ 	.word	index@(_Z4fillPffii)
        /*0008*/ 	.word	0x0000000a


	//----- nvinfo : EIATTR_FRAME_SIZE
	.align		4
.L_10:
        /*000c*/ 	.byte	0x04, 0x11
        /*000e*/ 	.short	(.L_12 - .L_11)
	.align		4
.L_11:
        /*0010*/ 	.word	index@(_Z4fillPffii)
        /*0014*/ 	.word	0x00000000


	//----- nvinfo : EIATTR_REGCOUNT
	.align		4
.L_12:
        /*0018*/ 	.byte	0x04, 0x2f
        /*001a*/ 	.short	(.L_14 - .L_13)
	.align		4
.L_13:
        /*001c*/ 	.word	index@(_Z8diagfillPfif)
        /*0020*/ 	.word	0x0000000a


	//----- nvinfo : EIATTR_FRAME_SIZE
	.align		4
.L_14:
        /*0024*/ 	.byte	0x04, 0x11
        /*0026*/ 	.short	(.L_16 - .L_15)
	.align		4
.L_15:
        /*0028*/ 	.word	index@(_Z8diagfillPfif)
        /*002c*/ 	.word	0x00000000


	//----- nvinfo : EIATTR_REGCOUNT
	.align		4
.L_16:
        /*0030*/ 	.byte	0x04, 0x2f
        /*0032*/ 	.short	(.L_18 - .L_17)
	.align		4
.L_17:
        /*0034*/ 	.word	index@(_Z9matrixAddPfS_S_ii)
        /*0038*/ 	.word	0x0000000c


	//----- nvinfo : EIATTR_FRAME_SIZE
	.align		4
.L_18:
        /*003c*/ 	.byte	0x04, 0x11
        /*003e*/ 	.short	(.L_20 - .L_19)
	.align		4
.L_19:
        /*0040*/ 	.word	index@(_Z9matrixAddPfS_S_ii)
        /*0044*/ 	.word	0x00000000


	//----- nvinfo : EIATTR_REGCOUNT
	.align		4
.L_20:
        /*0048*/ 	.byte	0x04, 0x2f
        /*004a*/ 	.short	(.L_22 - .L_21)
	.align		4
.L_21:
        /*004c*/ 	.word	index@(_Z9matrixSubPfS_S_ii)
        /*0050*/ 	.word	0x0000000c


	//----- nvinfo : EIATTR_FRAME_SIZE
	.align		4
.L_22:
        /*0054*/ 	.byte	0x04, 0x11
        /*0056*/ 	.short	(.L_24 - .L_23)
	.align		4
.L_23:
        /*0058*/ 	.word	index@(_Z9matrixSubPfS_S_ii)
        /*005c*/ 	.word	0x00000000


	//----- nvinfo : EIATTR_REGCOUNT
	.align		4
.L_24:
        /*0060*/ 	.byte	0x04, 0x2f
        /*0062*/ 	.short	(.L_26 - .L_25)
	.align		4
.L_25:
        /*0064*/ 	.word	index@(_Z9matrixDotPfS_S_iii)
        /*0068*/ 	.word	0x0000001c


	//----- nvinfo : EIATTR_FRAME_SIZE
	.align		4
.L_26:
        /*006c*/ 	.byte	0x04, 0x11
        /*006e*/ 	.short	(.L_28 - .L_27)
	.align		4
.L_27:
        /*0070*/ 	.word	index@(_Z9matrixDotPfS_S_iii)
        /*0074*/ 	.word	0x00000000


	//----- nvinfo : EIATTR_REGCOUNT
	.align		4
.L_28:
        /*0078*/ 	.byte	0x04, 0x2f
        /*007a*/ 	.short	(.L_30 - .L_29)
	.align		4
.L_29:
        /*007c*/ 	.word	index@(_Z16matrixScalarMultPffS_ii)
        /*0080*/ 	.word	0x0000000a


	//----- nvinfo : EIATTR_FRAME_SIZE
	.align		4
.L_30:
        /*0084*/ 	.byte	0x04, 0x11
        /*0086*/ 	.short	(.L_32 - .L_31)
	.align		4
.L_31:
        /*0088*/ 	.word	index@(_Z16matrixScalarMultPffS_ii)
        /*008c*/ 	.word	0x00000000


	//----- nvinfo : EIATTR_REGCOUNT
	.align		4
.L_32:
        /*0090*/ 	.byte	0x04, 0x2f
        /*0092*/ 	.short	(.L_34 - .L_33)
	.align		4
.L_33:
        /*0094*/ 	.word	index@(_Z15matrixScalarDivPffS_ii)
        /*0098*/ 	.word	0x00000010


	//----- nvinfo : EIATTR_FRAME_SIZE
	.align		4
.L_34:
        /*009c*/ 	.byte	0x04, 0x11
        /*009e*/ 	.short	(.L_36 - .L_35)
	.align		4
.L_35:
        /*00a0*/ 	.word	index@($__internal_2_$__cuda_sm3x_div_rn_noftz_f32_slowpath)
        /*00a4*/ 	.word	0x00000000


	//----- nvinfo : EIATTR_FRAME_SIZE
	.align		4
.L_36:
        /*00a8*/ 	.byte	0x04, 0x11
        /*00aa*/ 	.short	(.L_38 - .L_37)
	.align		4
.L_37:
        /*00ac*/ 	.word	index@(_Z15matrixScalarDivPffS_ii)
        /*00b0*/ 	.word	0x00000000


	//----- nvinfo : EIATTR_REGCOUNT
	.align		4
.L_38:
        /*00b4*/ 	.byte	0x04, 0x2f
        /*00b6*/ 	.short	(.L_40 - .L_39)
	.align		4
.L_39:
        /*00b8*/ 	.word	index@(_Z15matrixTransposePfS_ii)
        /*00bc*/ 	.word	0x00000010


	//----- nvinfo : EIATTR_FRAME_SIZE
	.align		4
.L_40:
        /*00c0*/ 	.byte	0x04, 0x11
        /*00c2*/ 	.short	(.L_42 - .L_41)
	.align		4
.L_41:
        /*00c4*/ 	.word	index@(_Z15matrixTransposePfS_ii)
        /*00c8*/ 	.word	0x00000000


	//----- nvinfo : EIATTR_REGCOUNT
	.align		4
.L_42:
        /*00cc*/ 	.byte	0x04, 0x2f
        /*00ce*/ 	.short	(.L_44 - .L_43)
	.align		4
.L_43:
        /*00d0*/ 	.word	index@(_Z10matrixRELUPfS_i)
        /*00d4*/ 	.word	0x0000000c


	//----- nvinfo : EIATTR_FRAME_SIZE
	.align		4
.L_44:
        /*00d8*/ 	.byte	0x04, 0x11
        /*00da*/ 	.short	(.L_46 - .L_45)
	.align		4
.L_45:
        /*00dc*/ 	.word	index@(_Z10matrixRELUPfS_i)
        /*00e0*/ 	.word	0x00000000


	//----- nvinfo : EIATTR_REGCOUNT
	.align		4
.L_46:
        /*00e4*/ 	.byte	0x04, 0x2f
        /*00e6*/ 	.short	(.L_48 - .L_47)
	.align		4
.L_47:
        /*00e8*/ 	.word	index@(_Z9matrixExpPfS_ii)
        /*00ec*/ 	.word	0x0000000c


	//----- nvinfo : EIATTR_FRAME_SIZE
	.align		4
.L_48:
        /*00f0*/ 	.byte	0x04, 0x11
        /*00f2*/ 	.short	(.L_50 - .L_49)
	.align		4
.L_49:
        /*00f4*/ 	.word	index@(_Z9matrixExpPfS_ii)
        /*00f8*/ 	.word	0x00000000


	//----- nvinfo : EIATTR_REGCOUNT
	.align		4
.L_50:
        /*00fc*/ 	.byte	0x04, 0x2f
        /*00fe*/ 	.short	(.L_52 - .L_51)
	.align		4
.L_51:
        /*0100*/ 	.word	index@(_Z9matrixLogPfS_ii)
        /*0104*/ 	.word	0x0000000c


	//----- nvinfo : EIATTR_FRAME_SIZE
	.align		4
.L_52:
        /*0108*/ 	.byte	0x04, 0x11
        /*010a*/ 	.short	(.L_54 - .L_53)
	.align		4
.L_53:
        /*010c*/ 	.word	index@(_Z9matrixLogPfS_ii)
        /*0110*/ 	.word	0x00000000


	//----- nvinfo : EIATTR_REGCOUNT
	.align		4
.L_54:
        /*0114*/ 	.byte	0x04, 0x2f
        /*0116*/ 	.short	(.L_56 - .L_55)
	.align		4
.L_55:
        /*0118*/ 	.word	index@(_Z9matrixHadPfS_S_ii)
        /*011c*/ 	.word	0x0000000c


	//----- nvinfo : EIATTR_FRAME_SIZE
	.align		4
.L_56:
        /*0120*/ 	.byte	0x04, 0x11
        /*0122*/ 	.short	(.L_58 - .L_57)
	.align		4
.L_57:
        /*0124*/ 	.word	index@(_Z9matrixHadPfS_S_ii)
        /*0128*/ 	.word	0x00000000


	//----- nvinfo : EIATTR_REGCOUNT
	.align		4
.L_58:
        /*012c*/ 	.byte	0x04, 0x2f
        /*012e*/ 	.short	(.L_60 - .L_59)
	.align		4
.L_59:
        /*0130*/ 	.word	index@(_Z8gradRELUPfS_S_)
        /*0134*/ 	.word	0x0000000a


	//----- nvinfo : EIATTR_FRAME_SIZE
	.align		4
.L_60:
        /*0138*/ 	.byte	0x04, 0x11
        /*013a*/ 	.short	(.L_62 - .L_61)
	.align		4
.L_61:
        /*013c*/ 	.word	index@(_Z8gradRELUPfS_S_)
        /*0140*/ 	.word	0x00000000


	//----- nvinfo : EIATTR_REGCOUNT
	.align		4
.L_62:
        /*0144*/ 	.byte	0x04, 0x2f
        /*0146*/ 	.short	(.L_64 - .L_63)
	.align		4
.L_63:
        /*0148*/ 	.word	index@(_Z22matrixScalarReciprocalfPfS_ii)
        /*014c*/ 	.word	0x00000010


	//----- nvinfo : EIATTR_FRAME_SIZE
	.align		4
.L_64:
        /*0150*/ 	.byte	0x04, 0x11
        /*0152*/ 	.short	(.L_66 - .L_65)
	.align		4
.L_65:
        /*0154*/ 	.word	index@($__internal_1_$__cuda_sm3x_div_rn_noftz_f32_slowpath)
        /*0158*/ 	.word	0x00000000


	//----- nvinfo : EIATTR_FRAME_SIZE
	.align		4
.L_66:
        /*015c*/ 	.byte	0x04, 0x11
        /*015e*/ 	.short	(.L_68 - .L_67)
	.align		4
.L_67:
        /*0160*/ 	.word	index@(_Z22matrixScalarReciprocalfPfS_ii)
        /*0164*/ 	.word	0x00000000


	//----- nvinfo : EIATTR_REGCOUNT
	.align		4
.L_68:
        /*0168*/ 	.byte	0x04, 0x2f
        /*016a*/ 	.short	(.L_70 - .L_69)
	.align		4
.L_69:
        /*016c*/ 	.word	index@(_Z11avgToColumnPfS_i)
        /*0170*/ 	.word	0x00000012


	//----- nvinfo : EIATTR_FRAME_SIZE
	.align		4
.L_70:
        /*0174*/ 	.byte	0x04, 0x11
        /*0176*/ 	.short	(.L_72 - .L_71)
	.align		4
.L_71:
        /*0178*/ 	.word	index@($__internal_0_$__cuda_sm3x_div_rn_noftz_f32_slowpath)
        /*017c*/ 	.word	0x00000000


	//----- nvinfo : EIATTR_FRAME_SIZE
	.align		4
.L_72:
        /*0180*/ 	.byte	0x04, 0x11
        /*0182*/ 	.short	(.L_74 - .L_73)
	.align		4
.L_73:
        /*0184*/ 	.word	index@(_Z11avgToColumnPfS_i)
        /*0188*/ 	.word	0x00000000


	//----- nvinfo : EIATTR_MIN_STACK_SIZE
	.align		4
.L_74:
        /*018c*/ 	.byte	0x04, 0x12
        /*018e*/ 	.short	(.L_76 - .L_75)
	.align		4
.L_75:
        /*0190*/ 	.word	index@(_Z11avgToColumnPfS_i)
        /*0194*/ 	.word	0x00000000


	//----- nvinfo : EIATTR_MIN_STACK_SIZE
	.align		4
.L_76:
        /*0198*/ 	.byte	0x04, 0x12
        /*019a*/ 	.short	(.L_78 - .L_77)
	.align		4
.L_77:
        /*019c*/ 	.word	index@(_Z22matrixScalarReciprocalfPfS_ii)
        /*01a0*/ 	.word	0x00000000


	//----- nvinfo : EIATTR_MIN_STACK_SIZE
	.align		4
.L_78:
        /*01a4*/ 	.byte	0x04, 0x12
        /*01a6*/ 	.short	(.L_80 - .L_79)
	.align		4
.L_79:
        /*01a8*/ 	.word	index@(_Z8gradRELUPfS_S_)
        /*01ac*/ 	.word	0x00000000


	//----- nvinfo : EIATTR_MIN_STACK_SIZE
	.align		4
.L_80:
        /*01b0*/ 	.byte	0x04, 0x12
        /*01b2*/ 	.short	(.L_82 - .L_81)
	.align		4
.L_81:
        /*01b4*/ 	.word	index@(_Z9matrixHadPfS_S_ii)
        /*01b8*/ 	.word	0x00000000


	//----- nvinfo : EIATTR_MIN_STACK_SIZE
	.align		4
.L_82:
        /*01bc*/ 	.byte	0x04, 0x12
        /*01be*/ 	.short	(.L_84 - .L_83)
	.align		4
.L_83:
        /*01c0*/ 	.word	index@(_Z9matrixLogPfS_ii)
        /*01c4*/ 	.word	0x00000000


	//----- nvinfo : EIATTR_MIN_STACK_SIZE
	.align		4
.L_84:
        /*01c8*/ 	.byte	0x04, 0x12
        /*01ca*/ 	.short	(.L_86 - .L_85)
	.align		4
.L_85:
        /*01cc*/ 	.word	index@(_Z9matrixExpPfS_ii)
        /*01d0*/ 	.word	0x00000000


	//----- nvinfo : EIATTR_MIN_STACK_SIZE
	.align		4
.L_86:
        /*01d4*/ 	.byte	0x04, 0x12
        /*01d6*/ 	.short	(.L_88 - .L_87)
	.align		4
.L_87:
        /*01d8*/ 	.word	index@(_Z10matrixRELUPfS_i)
        /*01dc*/ 	.word	0x00000000


	//----- nvinfo : EIATTR_MIN_STACK_SIZE
	.align		4
.L_88:
        /*01e0*/ 	.byte	0x04, 0x12
        /*01e2*/ 	.short	(.L_90 - .L_89)
	.align		4
.L_89:
        /*01e4*/ 	.word	index@(_Z15matrixTransposePfS_ii)
        /*01e8*/ 	.word	0x00000000


	//----- nvinfo : EIATTR_MIN_STACK_SIZE
	.align		4
.L_90:
        /*01ec*/ 	.byte	0x04, 0x12
        /*01ee*/ 	.short	(.L_92 - .L_91)
	.align		4
.L_91:
        /*01f0*/ 	.word	index@(_Z15matrixScalarDivPffS_ii)
        /*01f4*/ 	.word	0x00000000


	//----- nvinfo : EIATTR_MIN_STACK_SIZE
	.align		4
.L_92:
        /*01f8*/ 	.byte	0x04, 0x12
        /*01fa*/ 	.short	(.L_94 - .L_93)
	.align		4
.L_93:
        /*01fc*/ 	.word	index@(_Z16matrixScalarMultPffS_ii)
        /*0200*/ 	.word	0x00000000


	//----- nvinfo : EIATTR_MIN_STACK_SIZE
	.align		4
.L_94:
        /*0204*/ 	.byte	0x04, 0x12
        /*0206*/ 	.short	(.L_96 - .L_95)
	.align		4
.L_95:
        /*0208*/ 	.word	index@(_Z9matrixDotPfS_S_iii)
        /*020c*/ 	.word	0x00000000


	//----- nvinfo : EIATTR_MIN_STACK_SIZE
	.align		4
.L_96:
        /*0210*/ 	.byte	0x04, 0x12
        /*0212*/ 	.short	(.L_98 - .L_97)
	.align		4
.L_97:
        /*0214*/ 	.word	index@(_Z9matrixSubPfS_S_ii)
        /*0218*/ 	.word	0x00000000


	//----- nvinfo : EIATTR_MIN_STACK_SIZE
	.align		4
.L_98:
        /*021c*/ 	.byte	0x04, 0x12
        /*021e*/ 	.short	(.L_100 - .L_99)
	.align		4
.L_99:
        /*0220*/ 	.word	index@(_Z9matrixAddPfS_S_ii)
        /*0224*/ 	.word	0x00000000


	//----- nvinfo : EIATTR_MIN_STACK_SIZE
	.align		4
.L_100:
        /*0228*/ 	.byte	0x04, 0x12
        /*022a*/ 	.short	(.L_102 - .L_101)
	.align		4
.L_101:
        /*022c*/ 	.word	index@(_Z8diagfillPfif)
        /*0230*/ 	.word	0x00000000


	//----- nvinfo : EIATTR_MIN_STACK_SIZE
	.align		4
.L_102:
        /*0234*/ 	.byte	0x04, 0x12
        /*0236*/ 	.short	(.L_104 - .L_103)
	.align		4
.L_103:
        /*0238*/ 	.word	index@(_Z4fillPffii)
        /*023c*/ 	.word	0x00000000
.L_104:


//--------------------- .nv.compat                --------------------------
	.section	.nv.compat,"",@"SHT_CUDA_COMPAT_INFO"
	.align	4
        /*0000*/ 	.byte	0x02, 0x09, 0x00, 0x00, 0x02, 0x02, 0x01, 0x00, 0x02, 0x05, 0x05, 0x00, 0x03, 0x07, 0x01, 0x01
        /*0010*/ 	.byte	0x02, 0x03, 0x00, 0x00, 0x02, 0x06, 0x01, 0x00, 0x04, 0x0b, 0x08, 0x00, 0x01, 0x00, 0x00, 0x00
        /*0020*/ 	.byte	0x00, 0x00, 0x00, 0x00


//--------------------- .nv.info._Z11avgToColumnPfS_i --------------------------
	.section	.nv.info._Z11avgToColumnPfS_i,"",@"SHT_CUDA_INFO"
	.sectionflags	@""
	.align	4


	//----- nvinfo : EIATTR_CUDA_API_VERSION
	.align		4
        /*0000*/ 	.byte	0x04, 0x37
        /*0002*/ 	.short	(.L_106 - .L_105)
.L_105:
        /*0004*/ 	.word	0x00000082


	//----- nvinfo : EIATTR_KPARAM_INFO
	.align		4
.L_106:
        /*0008*/ 	.byte	0x04, 0x17
        /*000a*/ 	.short	(.L_108 - .L_107)
.L_107:
        /*000c*/ 	.word	0x00000000
        /*0010*/ 	.short	0x0002
        /*0012*/ 	.short	0x0010
        /*0014*/ 	.byte	0x00, 0xf0, 0x11, 0x00


	//----- nvinfo : EIATTR_KPARAM_INFO
	.align		4
.L_108:
        /*0018*/ 	.byte	0x04, 0x17
        /*001a*/ 	.short	(.L_110 - .L_109)
.L_109:
        /*001c*/ 	.word	0x00000000
        /*0020*/ 	.short	0x0001
        /*0022*/ 	.short	0x0008
        /*0024*/ 	.byte	0x00, 0xf5, 0x21, 0x00


	//----- nvinfo : EIATTR_KPARAM_INFO
	.align		4
.L_110:
        /*0028*/ 	.byte	0x04, 0x17
        /*002a*/ 	.short	(.L_112 - .L_111)
.L_111:
        /*002c*/ 	.word	0x00000000
        /*0030*/ 	.short	0x0000
        /*0032*/ 	.short	0x0000
        /*0034*/ 	.byte	0x00, 0xf5, 0x21, 0x00


	//----- nvinfo : EIATTR_SPARSE_MMA_MASK
	.align		4
.L_112:
        /*0038*/ 	.byte	0x03, 0x50
        /*003a*/ 	.short	0x0000


	//----- nvinfo : EIATTR_MAXREG_COUNT
	.align		4
        /*003c*/ 	.byte	0x03, 0x1b
        /*003e*/ 	.short	0x00ff


	//----- nvinfo : EIATTR_MERCURY_ISA_VERSION
	.align		4
        /*0040*/ 	.byte	0x03, 0x5f
        /*0042*/ 	.short	0x0101


	//----- nvinfo : EIATTR_VRC_CTA_INIT_COUNT
	.align		4
        /*0044*/ 	.byte	0x02, 0x4a
	.zero		1
	.zero		1


	//----- nvinfo : EIATTR_EXIT_INSTR_OFFSETS
	.align		4
        /*0048*/ 	.byte	0x04, 0x1c
        /*004a*/ 	.short	(.L_114 - .L_113)


	//   ....[0]....
.L_113:
        /*004c*/ 	.word	0x00000a30


	//----- nvinfo : EIATTR_CRS_STACK_SIZE
	.align		4
.L_114:
        /*0050*/ 	.byte	0x04, 0x1e
        /*0052*/ 	.short	(.L_116 - .L_115)
.L_115:
        /*0054*/ 	.word	0x00000000


	//----- nvinfo : EIATTR_CBANK_PARAM_SIZE
	.align		4
.L_116:
        /*0058*/ 	.byte	0x03, 0x19
        /*005a*/ 	.short	0x0014


	//----- nvinfo : EIATTR_PARAM_CBANK
	.align		4
        /*005c*/ 	.byte	0x04, 0x0a
        /*005e*/ 	.short	(.L_118 - .L_117)
	.align		4
.L_117:
        /*0060*/ 	.word	index@(.nv.constant0._Z11avgToColumnPfS_i)
        /*0064*/ 	.short	0x0380
        /*0066*/ 	.short	0x0014


	//----- nvinfo : EIATTR_SW_WAR
	.align		4
.L_118:
        /*0068*/ 	.byte	0x04, 0x36
        /*006a*/ 	.short	(.L_120 - .L_119)
.L_119:
        /*006c*/ 	.word	0x00000008
.L_120:


//--------------------- .nv.info._Z22matrixScalarReciprocalfPfS_ii --------------------------
	.section	.nv.info._Z22matrixScalarReciprocalfPfS_ii,"",@"SHT_CUDA_INFO"
	.sectionflags	@""
	.align	4


	//----- nvinfo : EIATTR_CUDA_API_VERSION
	.align		4
        /*0000*/ 	.byte	0x04, 0x37
        /*0002*/ 	.short	(.L_122 - .L_121)
.L_121:
        /*0004*/ 	.word	0x00000082


	//----- nvinfo : EIATTR_KPARAM_INFO
	.align		4
.L_122:
        /*0008*/ 	.byte	0x04, 0x17
        /*000a*/ 	.short	(.L_124 - .L_123)
.L_123:
        /*000c*/ 	.word	0x00000000
        /*0010*/ 	.short	0x0004
        /*0012*/ 	.short	0x001c
        /*0014*/ 	.byte	0x00, 0xf0, 0x11, 0x00


	//----- nvinfo : EIATTR_KPARAM_INFO
	.align		4
.L_124:
        /*0018*/ 	.byte	0x04, 0x17
        /*001a*/ 	.short	(.L_126 - .L_125)
.L_125:
        /*001c*/ 	.word	0x00000000
        /*0020*/ 	.short	0x0003
        /*0022*/ 	.short	0x0018
        /*0024*/ 	.byte	0x00, 0xf0, 0x11, 0x00


	//----- nvinfo : EIATTR_KPARAM_INFO
	.align		4
.L_126:
        /*0028*/ 	.byte	0x04, 0x17
        /*002a*/ 	.short	(.L_128 - .L_127)
.L_127:
        /*002c*/ 	.word	0x00000000
        /*0030*/ 	.short	0x0002
        /*0032*/ 	.short	0x0010
        /*0034*/ 	.byte	0x00, 0xf5, 0x21, 0x00


	//----- nvinfo : EIATTR_KPARAM_INFO
	.align		4
.L_128:
        /*0038*/ 	.byte	0x04, 0x17
        /*003a*/ 	.short	(.L_130 - .L_129)
.L_129:
        /*003c*/ 	.word	0x00000000
        /*0040*/ 	.short	0x0001
        /*0042*/ 	.short	0x0008
        /*0044*/ 	.byte	0x00, 0xf5, 0x21, 0x00


	//----- nvinfo : EIATTR_KPARAM_INFO
	.align		4
.L_130:
        /*0048*/ 	.byte	0x04, 0x17
        /*004a*/ 	.short	(.L_132 - .L_131)
.L_131:
        /*004c*/ 	.word	0x00000000
        /*0050*/ 	.short	0x0000
        /*0052*/ 	.short	0x0000
        /*0054*/ 	.byte	0x00, 0xf0, 0x11, 0x00


	//----- nvinfo : EIATTR_SPARSE_MMA_MASK
	.align		4
.L_132:
        /*0058*/ 	.byte	0x03, 0x50
        /*005a*/ 	.short	0x0000


	//----- nvinfo : EIATTR_MAXREG_COUNT
	.align		4
        /*005c*/ 	.byte	0x03, 0x1b
        /*005e*/ 	.short	0x00ff


	//----- nvinfo : EIATTR_MERCURY_ISA_VERSION
	.align		4
        /*0060*/ 	.byte	0x03, 0x5f
        /*0062*/ 	.short	0x0101


	//----- nvinfo : EIATTR_VRC_CTA_INIT_COUNT
	.align		4
        /*0064*/ 	.byte	0x02, 0x4a
	.zero		1
	.zero		1


	//----- nvinfo : EIATTR_EXIT_INSTR_OFFSETS
	.align		4
        /*0068*/ 	.byte	0x04, 0x1c
        /*006a*/ 	.short	(.L_134 - .L_133)


	//   ....[0]....
.L_133:
        /*006c*/ 	.word	0x00000080


	//   ....[1]....
        /*0070*/ 	.word	0x000001f0


	//----- nvinfo : EIATTR_CRS_STACK_SIZE
	.align		4
.L_134:
        /*0074*/ 	.byte	0x04, 0x1e
        /*0076*/ 	.short	(.L_136 - .L_135)
.L_135:
        /*0078*/ 	.word	0x00000000


	//----- nvinfo : EIATTR_CBANK_PARAM_SIZE
	.align		4
.L_136:
        /*007c*/ 	.byte	0x03, 0x19
        /*007e*/ 	.short	0x0020


	//----- nvinfo : EIATTR_PARAM_CBANK
	.align		4
        /*0080*/ 	.byte	0x04, 0x0a
        /*0082*/ 	.short	(.L_138 - .L_137)
	.align		4
.L_137:
        /*0084*/ 	.word	index@(.nv.constant0._Z22matrixScalarReciprocalfPfS_ii)
        /*0088*/ 	.short	0x0380
        /*008a*/ 	.short	0x0020


	//----- nvinfo : EIATTR_SW_WAR
	.align		4
.L_138:
        /*008c*/ 	.byte	0x04, 0x36
        /*008e*/ 	.short	(.L_140 - .L_139)
.L_139:
        /*0090*/ 	.word	0x00000008
.L_140:


//--------------------- .nv.info._Z8gradRELUPfS_S_ --------------------------
	.section	.nv.info._Z8gradRELUPfS_S_,"",@"SHT_CUDA_INFO"
	.sectionflags	@""
	.align	4


	//----- nvinfo : EIATTR_CUDA_API_VERSION
	.align		4
        /*0000*/ 	.byte	0x04, 0x37
        /*0002*/ 	.short	(.L_142 - .L_141)
.L_141:
        /*0004*/ 	.word	0x00000082


	//----- nvinfo : EIATTR_KPARAM_INFO
	.align		4
.L_142:
        /*0008*/ 	.byte	0x04, 0x17
        /*000a*/ 	.short	(.L_144 - .L_143)
.L_143:
        /*000c*/ 	.word	0x00000000
        /*0010*/ 	.short	0x0002
        /*0012*/ 	.short	0x0010
        /*0014*/ 	.byte	0x00, 0xf5, 0x21, 0x00


	//----- nvinfo : EIATTR_KPARAM_INFO
	.align		4
.L_144:
        /*0018*/ 	.byte	0x04, 0x17
        /*001a*/ 	.short	(.L_146 - .L_145)
.L_145:
        /*001c*/ 	.word	0x00000000
        /*0020*/ 	.short	0x0001
        /*0022*/ 	.short	0x0008
        /*0024*/ 	.byte	0x00, 0xf5, 0x21, 0x00


	//----- nvinfo : EIATTR_KPARAM_INFO
	.align		4
.L_146:
        /*0028*/ 	.byte	0x04, 0x17
        /*002a*/ 	.short	(.L_148 - .L_147)
.L_147:
        /*002c*/ 	.word	0x00000000
        /*0030*/ 	.short	0x0000
        /*0032*/ 	.short	0x0000
        /*0034*/ 	.byte	0x00, 0xf5, 0x21, 0x00


	//----- nvinfo : EIATTR_SPARSE_MMA_MASK
	.align		4
.L_148:
        /*0038*/ 	.byte	0x03, 0x50
        /*003a*/ 	.short	0x0000


	//----- nvinfo : EIATTR_MAXREG_COUNT
	.align		4
        /*003c*/ 	.byte	0x03, 0x1b
        /*003e*/ 	.short	0x00ff


	//----- nvinfo : EIATTR_MERCURY_ISA_VERSION
	.align		4
        /*0040*/ 	.byte	0x03, 0x5f
        /*0042*/ 	.short	0x0101


	//----- nvinfo : EIATTR_VRC_CTA_INIT_COUNT
	.align		4
        /*0044*/ 	.byte	0x02, 0x4a
	.zero		1
	.zero		1


	//----- nvinfo : EIATTR_EXIT_INSTR_OFFSETS
	.align		4
        /*0048*/ 	.byte	0x04, 0x1c
        /*004a*/ 	.short	(.L_150 - .L_149)


	//   ....[0]....
.L_149:
        /*004c*/ 	.word	0x000000a0


	//   ....[1]....
        /*0050*/ 	.word	0x00000130


	//----- nvinfo : EIATTR_CBANK_PARAM_SIZE
	.align		4
.L_150:
        /*0054*/ 	.byte	0x03, 0x19
        /*0056*/ 	.short	0x0018


	//----- nvinfo : EIATTR_PARAM_CBANK
	.align		4
        /*0058*/ 	.byte	0x04, 0x0a
        /*005a*/ 	.short	(.L_152 - .L_151)
	.align		4
.L_151:
        /*005c*/ 	.word	index@(.nv.constant0._Z8gradRELUPfS_S_)
        /*0060*/ 	.short	0x0380
        /*0062*/ 	.short	0x0018


	//----- nvinfo : EIATTR_SW_WAR
	.align		4
.L_152:
        /*0064*/ 	.byte	0x04, 0x36
        /*0066*/ 	.short	(.L_154 - .L_153)
.L_153:
        /*0068*/ 	.word	0x00000008
.L_154:


//--------------------- .nv.info._Z9matrixHadPfS_S_ii --------------------------
	.section	.nv.info._Z9matrixHadPfS_S_ii,"",@"SHT_CUDA_INFO"
	.sectionflags	@""
	.align	4


	//----- nvinfo : EIATTR_CUDA_API_VERSION
	.align		4
        /*0000*/ 	.byte	0x04, 0x37
        /*0002*/ 	.short	(.L_156 - .L_155)
.L_155:
        /*0004*/ 	.word	0x00000082


	//----- nvinfo : EIATTR_KPARAM_INFO
	.align		4
.L_156:
        /*0008*/ 	.byte	0x04, 0x17
        /*000a*/ 	.short	(.L_158 - .L_157)
.L_157:
        /*000c*/ 	.word	0x00000000
        /*0010*/ 	.short	0x0004
        /*0012*/ 	.short	0x001c
        /*0014*/ 	.byte	0x00, 0xf0, 0x11, 0x00


	//----- nvinfo : EIATTR_KPARAM_INFO
	.align		4
.L_158:
        /*0018*/ 	.byte	0x04, 0x17
        /*001a*/ 	.short	(.L_160 - .L_159)
.L_159:
        /*001c*/ 	.word	0x00000000
        /*0020*/ 	.short	0x0003
        /*0022*/ 	.short	0x0018
        /*0024*/ 	.byte	0x00, 0xf0, 0x11, 0x00


	//----- nvinfo : EIATTR_KPARAM_INFO
	.align		4
.L_160:
        /*0028*/ 	.byte	0x04, 0x17
        /*002a*/ 	.short	(.L_162 - .L_161)
.L_161:
        /*002c*/ 	.word	0x00000000
        /*0030*/ 	.short	0x0002
        /*0032*/ 	.short	0x0010
        /*0034*/ 	.byte	0x00, 0xf5, 0x21, 0x00


	//----- nvinfo : EIATTR_KPARAM_INFO
	.align		4
.L_162:
        /*0038*/ 	.byte	0x04, 0x17
        /*003a*/ 	.short	(.L_164 - .L_163)
.L_163:
        /*003c*/ 	.word	0x00000000
        /*0040*/ 	.short	0x0001
        /*0042*/ 	.short	0x0008
        /*0044*/ 	.byte	0x00, 0xf5, 0x21, 0x00


	//----- nvinfo : EIATTR_KPARAM_INFO
	.align		4
.L_164:
        /*0048*/ 	.byte	0x04, 0x17
        /*004a*/ 	.short	(.L_166 - .L_165)
.L_165:
        /*004c*/ 	.word	0x00000000
        /*0050*/ 	.short	0x0000
        /*0052*/ 	.short	0x0000
        /*0054*/ 	.byte	0x00, 0xf5, 0x21, 0x00


	//----- nvinfo : EIATTR_SPARSE_MMA_MASK
	.align		4
.L_166:
        /*0058*/ 	.byte	0x03, 0x50
        /*005a*/ 	.short	0x0000


	//----- nvinfo : EIATTR_MAXREG_COUNT
	.align		4
        /*005c*/ 	.byte	0x03, 0x1b
        /*005e*/ 	.short	0x00ff


	//----- nvinfo : EIATTR_MERCURY_ISA_VERSION
	.align		4
        /*0060*/ 	.byte	0x03, 0x5f
        /*0062*/ 	.short	0x0101


	//----- nvinfo : EIATTR_VRC_CTA_INIT_COUNT
	.align		4
        /*0064*/ 	.byte	0x02, 0x4a
	.zero		1
	.zero		1


	//----- nvinfo : EIATTR_EXIT_INSTR_OFFSETS
	.align		4
        /*0068*/ 	.byte	0x04, 0x1c
        /*006a*/ 	.short	(.L_168 - .L_167)


	//   ....[0]....
.L_167:
        /*006c*/ 	.word	0x00000080


	//   ....[1]....
        /*0070*/ 	.word	0x00000140


	//----- nvinfo : EIATTR_CBANK_PARAM_SIZE
	.align		4
.L_168:
        /*0074*/ 	.byte	0x03, 0x19
        /*0076*/ 	.short	0x0020


	//----- nvinfo : EIATTR_PARAM_CBANK
	.align		4
        /*0078*/ 	.byte	0x04, 0x0a
        /*007a*/ 	.short	(.L_170 - .L_169)
	.align		4
.L_169:
        /*007c*/ 	.word	index@(.nv.constant0._Z9matrixHadPfS_S_ii)
        /*0080*/ 	.short	0x0380
        /*0082*/ 	.short	0x0020


	//----- nvinfo : EIATTR_SW_WAR
	.align		4
.L_170:
        /*0084*/ 	.byte	0x04, 0x36
        /*0086*/ 	.short	(.L_172 - .L_171)
.L_171:
        /*0088*/ 	.word	0x00000008
.L_172:


//--------------------- .nv.info._Z9matrixLogPfS_ii --------------------------
	.section	.nv.info._Z9matrixLogPfS_ii,"",@"SHT_CUDA_INFO"
	.sectionflags	@""
	.align	4


	//----- nvinfo : EIATTR_CUDA_API_VERSION
	.align		4
        /*0000*/ 	.byte	0x04, 0x37
        /*0002*/ 	.short	(.L_174 - .L_173)
.L_173:
        /*0004*/ 	.word	0x00000082


	//----- nvinfo : EIATTR_KPARAM_INFO
	.align		4
.L_174:
        /*0008*/ 	.byte	0x04, 0x17
        /*000a*/ 	.short	(.L_176 - .L_175)
.L_175:
        /*000c*/ 	.word	0x00000000
        /*0010*/ 	.short	0x0003
        /*0012*/ 	.short	0x0014
        /*0014*/ 	.byte	0x00, 0xf0, 0x11, 0x00


	//----- nvinfo : EIATTR_KPARAM_INFO
	.align		4
.L_176:
        /*0018*/ 	.byte	0x04, 0x17
        /*001a*/ 	.short	(.L_178 - .L_177)
.L_177:
        /*001c*/ 	.word	0x00000000
        /*0020*/ 	.short	0x0002
        /*0022*/ 	.short	0x0010
        /*0024*/ 	.byte	0x00, 0xf0, 0x11, 0x00


	//----- nvinfo : EIATTR_KPARAM_INFO
	.align		4
.L_178:
        /*0028*/ 	.byte	0x04, 0x17
        /*002a*/ 	.short	(.L_180 - .L_179)
.L_179:
        /*002c*/ 	.word	0x00000000
        /*0030*/ 	.short	0x0001
        /*0032*/ 	.short	0x0008
        /*0034*/ 	.byte	0x00, 0xf5, 0x21, 0x00


	//----- nvinfo : EIATTR_KPARAM_INFO
	.align		4
.L_180:
        /*0038*/ 	.byte	0x04, 0x17
        /*003a*/ 	.short	(.L_182 - .L_181)
.L_181:
        /*003c*/ 	.word	0x00000000
        /*0040*/ 	.short	0x0000
        /*0042*/ 	.short	0x0000
        /*0044*/ 	.byte	0x00, 0xf5, 0x21, 0x00


	//----- nvinfo : EIATTR_SPARSE_MMA_MASK
	.align		4
.L_182:
        /*0048*/ 	.byte	0x03, 0x50
        /*004a*/ 	.short	0x0000


	//----- nvinfo : EIATTR_MAXREG_COUNT
	.align		4
        /*004c*/ 	.byte	0x03, 0x1b
        /*004e*/ 	.short	0x00ff


	//----- nvinfo : EIATTR_MERCURY_ISA_VERSION
	.align		4
        /*0050*/ 	.byte	0x03, 0x5f
        /*0052*/ 	.short	0x0101


	//----- nvinfo : EIATTR_VRC_CTA_INIT_COUNT
	.align		4
        /*0054*/ 	.byte	0x02, 0x4a
	.zero		1
	.zero		1


	//----- nvinfo : EIATTR_EXIT_INSTR_OFFSETS
	.align		4
        /*0058*/ 	.byte	0x04, 0x1c
        /*005a*/ 	.short	(.L_184 - .L_183)


	//   ....[0]....
.L_183:
        /*005c*/ 	.word	0x00000080


	//   ....[1]....
        /*0060*/ 	.word	0x000002c0


	//----- nvinfo : EIATTR_CBANK_PARAM_SIZE
	.align		4
.L_184:
        /*0064*/ 	.byte	0x03, 0x19
        /*0066*/ 	.short	0x0018


	//----- nvinfo : EIATTR_PARAM_CBANK
	.align		4
        /*0068*/ 	.byte	0x04, 0x0a
        /*006a*/ 	.short	(.L_186 - .L_185)
	.align		4
.L_185:
        /*006c*/ 	.word	index@(.nv.constant0._Z9matrixLogPfS_ii)
        /*0070*/ 	.short	0x0380
        /*0072*/ 	.short	0x0018


	//----- nvinfo : EIATTR_SW_WAR
	.align		4
.L_186:
        /*0074*/ 	.byte	0x04, 0x36
        /*0076*/ 	.short	(.L_188 - .L_187)
.L_187:
        /*0078*/ 	.word	0x00000008
.L_188:


//--------------------- .nv.info._Z9matrixExpPfS_ii --------------------------
	.section	.nv.info._Z9matrixExpPfS_ii,"",@"SHT_CUDA_INFO"
	.sectionflags	@""
	.align	4


	//----- nvinfo : EIATTR_CUDA_API_VERSION
	.align		4
        /*0000*/ 	.byte	0x04, 0x37
        /*0002*/ 	.short	(.L_190 - .L_189)
.L_189:
        /*0004*/ 	.word	0x00000082


	//----- nvinfo : EIATTR_KPARAM_INFO
	.align		4
.L_190:
        /*0008*/ 	.byte	0x04, 0x17
        /*000a*/ 	.short	(.L_192 - .L_191)
.L_191:
        /*000c*/ 	.word	0x00000000
        /*0010*/ 	.short	0x0003
        /*0012*/ 	.short	0x0014
        /*0014*/ 	.byte	0x00, 0xf0, 0x11, 0x00


	//----- nvinfo : EIATTR_KPARAM_INFO
	.align		4
.L_192:
        /*0018*/ 	.byte	0x04, 0x17
        /*001a*/ 	.short	(.L_194 - .L_193)
.L_193:
        /*001c*/ 	.word	0x00000000
        /*0020*/ 	.short	0x0002
        /*0022*/ 	.short	0x0010
        /*0024*/ 	.byte	0x00, 0xf0, 0x11, 0x00


	//----- nvinfo : EIATTR_KPARAM_INFO
	.align		4
.L_194:
        /*0028*/ 	.byte	0x04, 0x17
        /*002a*/ 	.short	(.L_196 - .L_195)
.L_195:
        /*002c*/ 	.word	0x00000000
        /*0030*/ 	.short	0x0001
        /*0032*/ 	.short	0x0008
        /*0034*/ 	.byte	0x00, 0xf5, 0x21, 0x00


	//----- nvinfo : EIATTR_KPARAM_INFO
	.align		4
.L_196:
        /*0038*/ 	.byte	0x04, 0x17
        /*003a*/ 	.short	(.L_198 - .L_197)
.L_197:
        /*003c*/ 	.word	0x00000000
        /*0040*/ 	.short	0x0000
        /*0042*/ 	.short	0x0000
        /*0044*/ 	.byte	0x00, 0xf5, 0x21, 0x00


	//----- nvinfo : EIATTR_SPARSE_MMA_MASK
	.align		4
.L_198:
        /*0048*/ 	.byte	0x03, 0x50
        /*004a*/ 	.short	0x0000


	//----- nvinfo : EIATTR_MAXREG_COUNT
	.align		4
        /*004c*/ 	.byte	0x03, 0x1b
        /*004e*/ 	.short	0x00ff


	//----- nvinfo : EIATTR_MERCURY_ISA_VERSION
	.align		4
        /*0050*/ 	.byte	0x03, 0x5f
        /*0052*/ 	.short	0x0101


	//----- nvinfo : EIATTR_VRC_CTA_INIT_COUNT
	.align		4
        /*0054*/ 	.byte	0x02, 0x4a
	.zero		1
	.zero		1


	//----- nvinfo : EIATTR_EXIT_INSTR_OFFSETS
	.align		4
        /*0058*/ 	.byte	0x04, 0x1c
        /*005a*/ 	.short	(.L_200 - .L_199)


	//   ....[0]....
.L_199:
        /*005c*/ 	.word	0x00000080


	//   ....[1]....
        /*0060*/ 	.word	0x000001a0


	//----- nvinfo : EIATTR_CBANK_PARAM_SIZE
	.align		4
.L_200:
        /*0064*/ 	.byte	0x03, 0x19
        /*0066*/ 	.short	0x0018


	//----- nvinfo : EIATTR_PARAM_CBANK
	.align		4
        /*0068*/ 	.byte	0x04, 0x0a
        /*006a*/ 	.short	(.L_202 - .L_201)
	.align		4
.L_201:
        /*006c*/ 	.word	index@(.nv.constant0._Z9matrixExpPfS_ii)
        /*0070*/ 	.short	0x0380
        /*0072*/ 	.short	0x0018


	//----- nvinfo : EIATTR_SW_WAR
	.align		4
.L_202:
        /*0074*/ 	.byte	0x04, 0x36
        /*0076*/ 	.short	(.L_204 - .L_203)
.L_203:
        /*0078*/ 	.word	0x00000008
.L_204:


//--------------------- .nv.info._Z10matrixRELUPfS_i --------------------------
	.section	.nv.info._Z10matrixRELUPfS_i,"",@"SHT_CUDA_INFO"
	.sectionflags	@""
	.align	4


	//----- nvinfo : EIATTR_CUDA_API_VERSION
	.align		4
        /*0000*/ 	.byte	0x04, 0x37
        /*0002*/ 	.short	(.L_206 - .L_205)
.L_205:
        /*0004*/ 	.word	0x00000082


	//----- nvinfo : EIATTR_KPARAM_INFO
	.align		4
.L_206:
        /*0008*/ 	.byte	0x04, 0x17
        /*000a*/ 	.short	(.L_208 - .L_207)
.L_207:
        /*000c*/ 	.word	0x00000000
        /*0010*/ 	.short	0x0002
        /*0012*/ 	.short	0x0010
        /*0014*/ 	.byte	0x00, 0xf0, 0x11, 0x00


	//----- nvinfo : EIATTR_KPARAM_INFO
	.align		4
.L_208:
        /*0018*/ 	.byte	0x04, 0x17
        /*001a*/ 	.short	(.L_210 - .L_209)
.L_209:
        /*001c*/ 	.word	0x00000000
        /*0020*/ 	.short	0x0001
        /*0022*/ 	.short	0x0008
        /*0024*/ 	.byte	0x00, 0xf5, 0x21, 0x00


	//----- nvinfo : EIATTR_KPARAM_INFO
	.align		4
.L_210:
        /*0028*/ 	.byte	0x04, 0x17
        /*002a*/ 	.short	(.L_212 - .L_211)
.L_211:
        /*002c*/ 	.word	0x00000000
        /*0030*/ 	.short	0x0000
        /*0032*/ 	.short	0x0000
        /*0034*/ 	.byte	0x00, 0xf5, 0x21, 0x00


	//----- nvinfo : EIATTR_SPARSE_MMA_MASK
	.align		4
.L_212:
        /*0038*/ 	.byte	0x03, 0x50
        /*003a*/ 	.short	0x0000


	//----- nvinfo : EIATTR_MAXREG_COUNT
	.align		4
        /*003c*/ 	.byte	0x03, 0x1b
        /*003e*/ 	.short	0x00ff


	//----- nvinfo : EIATTR_MERCURY_ISA_VERSION
	.align		4
        /*0040*/ 	.byte	0x03, 0x5f
        /*0042*/ 	.short	0x0101


	//----- nvinfo : EIATTR_VRC_CTA_INIT_COUNT
	.align		4
        /*0044*/ 	.byte	0x02, 0x4a
	.zero		1
	.zero		1


	//----- nvinfo : EIATTR_EXIT_INSTR_OFFSETS
	.align		4
        /*0048*/ 	.byte	0x04, 0x1c
        /*004a*/ 	.short	(.L_214 - .L_213)


	//   ....[0]....
.L_213:
        /*004c*/ 	.word	0x00000070


	//   ....[1]....
        /*0050*/ 	.word	0x00000100


	//   ....[2]....
        /*0054*/ 	.word	0x00000140


	//----- nvinfo : EIATTR_CBANK_PARAM_SIZE
	.align		4
.L_214:
        /*0058*/ 	.byte	0x03, 0x19
        /*005a*/ 	.short	0x0014


	//----- nvinfo : EIATTR_PARAM_CBANK
	.align		4
        /*005c*/ 	.byte	0x04, 0x0a
        /*005e*/ 	.short	(.L_216 - .L_215)
	.align		4
.L_215:
        /*0060*/ 	.word	index@(.nv.constant0._Z10matrixRELUPfS_i)
        /*0064*/ 	.short	0x0380
        /*0066*/ 	.short	0x0014


	//----- nvinfo : EIATTR_SW_WAR
	.align		4
.L_216:
        /*0068*/ 	.byte	0x04, 0x36
        /*006a*/ 	.short	(.L_218 - .L_217)
.L_217:
        /*006c*/ 	.word	0x00000008
.L_218:


//--------------------- .nv.info._Z15matrixTransposePfS_ii --------------------------
	.section	.nv.info._Z15matrixTransposePfS_ii,"",@"SHT_CUDA_INFO"
	.sectionflags	@""
	.align	4


	//----- nvinfo : EIATTR_CUDA_API_VERSION
	.align		4
        /*0000*/ 	.byte	0x04, 0x37
        /*0002*/ 	.short	(.L_220 - .L_219)
.L_219:
        /*0004*/ 	.word	0x00000082


	//----- nvinfo : EIATTR_KPARAM_INFO
	.align		4
.L_220:
        /*0008*/ 	.byte	0x04, 0x17
        /*000a*/ 	.short	(.L_222 - .L_221)
.L_221:
        /*000c*/ 	.word	0x00000000
        /*0010*/ 	.short	0x0003
        /*0012*/ 	.short	0x0014
        /*0014*/ 	.byte	0x00, 0xf0, 0x11, 0x00


	//----- nvinfo : EIATTR_KPARAM_INFO
	.align		4
.L_222:
        /*0018*/ 	.byte	0x04, 0x17
        /*001a*/ 	.short	(.L_224 - .L_223)
.L_223:
        /*001c*/ 	.word	0x00000000
        /*0020*/ 	.short	0x0002
        /*0022*/ 	.short	0x0010
        /*0024*/ 	.byte	0x00, 0xf0, 0x11, 0x00


	//----- nvinfo : EIATTR_KPARAM_INFO
	.align		4
.L_224:
        /*0028*/ 	.byte	0x04, 0x17
        /*002a*/ 	.short	(.L_226 - .L_225)
.L_225:
        /*002c*/ 	.word	0x00000000
        /*0030*/ 	.short	0x0001
        /*0032*/ 	.short	0x0008
        /*0034*/ 	.byte	0x00, 0xf5, 0x21, 0x00


	//----- nvinfo : EIATTR_KPARAM_INFO
	.align		4
.L_226:
        /*0038*/ 	.byte	0x04, 0x17
        /*003a*/ 	.short	(.L_228 - .L_227)
.L_227:
        /*003c*/ 	.word	0x00000000
        /*0040*/ 	.short	0x0000
        /*0042*/ 	.short	0x0000
        /*0044*/ 	.byte	0x00, 0xf5, 0x21, 0x00


	//----- nvinfo : EIATTR_SPARSE_MMA_MASK
	.align		4
.L_228:
        /*0048*/ 	.byte	0x03, 0x50
        /*004a*/ 	.short	0x0000


	//----- nvinfo : EIATTR_MAXREG_COUNT
	.align		4
        /*004c*/ 	.byte	0x03, 0x1b
        /*004e*/ 	.short	0x00ff


	//----- nvinfo : EIATTR_MERCURY_ISA_VERSION
	.align		4
        /*0050*/ 	.byte	0x03, 0x5f
        /*0052*/ 	.short	0x0101


	//----- nvinfo : EIATTR_VRC_CTA_INIT_COUNT
	.align		4
        /*0054*/ 	.byte	0x02, 0x4a
	.zero		1
	.zero		1


	//----- nvinfo : EIATTR_EXIT_INSTR_OFFSETS
	.align		4
        /*0058*/ 	.byte	0x04, 0x1c
        /*005a*/ 	.short	(.L_230 - .L_229)


	//   ....[0]....
.L_229:
        /*005c*/ 	.word	0x00000080


	//   ....[1]....
        /*0060*/ 	.word	0x000002a0


	//----- nvinfo : EIATTR_CBANK_PARAM_SIZE
	.align		4
.L_230:
        /*0064*/ 	.byte	0x03, 0x19
        /*0066*/ 	.short	0x0018


	//----- nvinfo : EIATTR_PARAM_CBANK
	.align		4
        /*0068*/ 	.byte	0x04, 0x0a
        /*006a*/ 	.short	(.L_232 - .L_231)
	.align		4
.L_231:
        /*006c*/ 	.word	index@(.nv.constant0._Z15matrixTransposePfS_ii)
        /*0070*/ 	.short	0x0380
        /*0072*/ 	.short	0x0018


	//----- nvinfo : EIATTR_SW_WAR
	.align		4
.L_232:
        /*0074*/ 	.byte	0x04, 0x36
        /*0076*/ 	.short	(.L_234 - .L_233)
.L_233:
        /*0078*/ 	.word	0x00000008
.L_234:


//--------------------- .nv.info._Z15matrixScalarDivPffS_ii --------------------------
	.section	.nv.info._Z15matrixScalarDivPffS_ii,"",@"SHT_CUDA_INFO"
	.sectionflags	@""
	.align	4


	//----- nvinfo : EIATTR_CUDA_API_VERSION
	.align		4
        /*0000*/ 	.byte	0x04, 0x37
        /*0002*/ 	.short	(.L_236 - .L_235)
.L_235:
        /*0004*/ 	.word	0x00000082


	//----- nvinfo : EIATTR_KPARAM_INFO
	.align		4
.L_236:
        /*0008*/ 	.byte	0x04, 0x17
        /*000a*/ 	.short	(.L_238 - .L_237)
.L_237:
        /*000c*/ 	.word	0x00000000
        /*0010*/ 	.short	0x0004
        /*0012*/ 	.short	0x001c
        /*0014*/ 	.byte	0x00, 0xf0, 0x11, 0x00


	//----- nvinfo : EIATTR_KPARAM_INFO
	.align		4
.L_238:
        /*0018*/ 	.byte	0x04, 0x17
        /*001a*/ 	.short	(.L_240 - .L_239)
.L_239:
        /*001c*/ 	.word	0x00000000
        /*0020*/ 	.short	0x0003
        /*0022*/ 	.short	0x0018
        /*0024*/ 	.byte	0x00, 0xf0, 0x11, 0x00


	//----- nvinfo : EIATTR_KPARAM_INFO
	.align		4
.L_240:
        /*0028*/ 	.byte	0x04, 0x17
        /*002a*/ 	.short	(.L_242 - .L_241)
.L_241:
        /*002c*/ 	.word	0x00000000
        /*0030*/ 	.short	0x0002
        /*0032*/ 	.short	0x0010
        /*0034*/ 	.byte	0x00, 0xf5, 0x21, 0x00


	//----- nvinfo : EIATTR_KPARAM_INFO
	.align		4
.L_242:
        /*0038*/ 	.byte	0x04, 0x17
        /*003a*/ 	.short	(.L_244 - .L_243)
.L_243:
        /*003c*/ 	.word	0x00000000
        /*0040*/ 	.short	0x0001
        /*0042*/ 	.short	0x0008
        /*0044*/ 	.byte	0x00, 0xf0, 0x11, 0x00


	//----- nvinfo : EIATTR_KPARAM_INFO
	.align		4
.L_244:
        /*0048*/ 	.byte	0x04, 0x17
        /*004a*/ 	.short	(.L_246 - .L_245)
.L_245:
        /*004c*/ 	.word	0x00000000
        /*0050*/ 	.short	0x0000
        /*0052*/ 	.short	0x0000
        /*0054*/ 	.byte	0x00, 0xf5, 0x21, 0x00


	//----- nvinfo : EIATTR_SPARSE_MMA_MASK
	.align		4
.L_246:
        /*0058*/ 	.byte	0x03, 0x50
        /*005a*/ 	.short	0x0000


	//----- nvinfo : EIATTR_MAXREG_COUNT
	.align		4
        /*005c*/ 	.byte	0x03, 0x1b
        /*005e*/ 	.short	0x00ff


	//----- nvinfo : EIATTR_MERCURY_ISA_VERSION
	.align		4
        /*0060*/ 	.byte	0x03, 0x5f
        /*0062*/ 	.short	0x0101


	//----- nvinfo : EIATTR_VRC_CTA_INIT_COUNT
	.align		4
        /*0064*/ 	.byte	0x02, 0x4a
	.zero		1
	.zero		1


	//----- nvinfo : EIATTR_EXIT_INSTR_OFFSETS
	.align		4
        /*0068*/ 	.byte	0x04, 0x1c
        /*006a*/ 	.short	(.L_248 - .L_247)


	//   ....[0]....
.L_247:
        /*006c*/ 	.word	0x00000080


	//   ....[1]....
        /*0070*/ 	.word	0x000001e0


	//----- nvinfo : EIATTR_CRS_STACK_SIZE
	.align		4
.L_248:
        /*0074*/ 	.byte	0x04, 0x1e
        /*0076*/ 	.short	(.L_250 - .L_249)
.L_249:
        /*0078*/ 	.word	0x00000000


	//----- nvinfo : EIATTR_CBANK_PARAM_SIZE
	.align		4
.L_250:
        /*007c*/ 	.byte	0x03, 0x19
        /*007e*/ 	.short	0x0020


	//----- nvinfo : EIATTR_PARAM_CBANK
	.align		4
        /*0080*/ 	.byte	0x04, 0x0a
        /*0082*/ 	.short	(.L_252 - .L_251)
	.align		4
.L_251:
        /*0084*/ 	.word	index@(.nv.constant0._Z15matrixScalarDivPffS_ii)
        /*0088*/ 	.short	0x0380
        /*008a*/ 	.short	0x0020


	//----- nvinfo : EIATTR_SW_WAR
	.align		4
.L_252:
        /*008c*/ 	.byte	0x04, 0x36
        /*008e*/ 	.short	(.L_254 - .L_253)
.L_253:
        /*0090*/ 	.word	0x00000008
.L_254:


//--------------------- .nv.info._Z16matrixScalarMultPffS_ii --------------------------
	.section	.nv.info._Z16matrixScalarMultPffS_ii,"",@"SHT_CUDA_INFO"
	.sectionflags	@""
	.align	4


	//----- nvinfo : EIATTR_CUDA_API_VERSION
	.align		4
        /*0000*/ 	.byte	0x04, 0x37
        /*0002*/ 	.short	(.L_256 - .L_255)
.L_255:
        /*0004*/ 	.word	0x00000082


	//----- nvinfo : EIATTR_KPARAM_INFO
	.align		4
.L_256:
        /*0008*/ 	.byte	0x04, 0x17
        /*000a*/ 	.short	(.L_258 - .L_257)
.L_257:
        /*000c*/ 	.word	0x00000000
        /*0010*/ 	.short	0x0004
        /*0012*/ 	.short	0x001c
        /*0014*/ 	.byte	0x00, 0xf0, 0x11, 0x00


	//----- nvinfo : EIATTR_KPARAM_INFO
	.align		4
.L_258:
        /*0018*/ 	.byte	0x04, 0x17
        /*001a*/ 	.short	(.L_260 - .L_259)
.L_259:
        /*001c*/ 	.word	0x00000000
        /*0020*/ 	.short	0x0003
        /*0022*/ 	.short	0x0018
        /*0024*/ 	.byte	0x00, 0xf0, 0x11, 0x00


	//----- nvinfo : EIATTR_KPARAM_INFO
	.align		4
.L_260:
        /*0028*/ 	.byte	0x04, 0x17
        /*002a*/ 	.short	(.L_262 - .L_261)
.L_261:
        /*002c*/ 	.word	0x00000000
        /*0030*/ 	.short	0x0002
        /*0032*/ 	.short	0x0010
        /*0034*/ 	.byte	0x00, 0xf5, 0x21, 0x00


	//----- nvinfo : EIATTR_KPARAM_INFO
	.align		4
.L_262:
        /*0038*/ 	.byte	0x04, 0x17
        /*003a*/ 	.short	(.L_264 - .L_263)
.L_263:
        /*003c*/ 	.word	0x00000000
        /*0040*/ 	.short	0x0001
        /*0042*/ 	.short	0x0008
        /*0044*/ 	.byte	0x00, 0xf0, 0x11, 0x00


	//----- nvinfo : EIATTR_KPARAM_INFO
	.align		4
.L_264:
        /*0048*/ 	.byte	0x04, 0x17
        /*004a*/ 	.short	(.L_266 - .L_265)
.L_265:
        /*004c*/ 	.word	0x00000000
        /*0050*/ 	.short	0x0000
        /*0052*/ 	.short	0x0000
        /*0054*/ 	.byte	0x00, 0xf5, 0x21, 0x00


	//----- nvinfo : EIATTR_SPARSE_MMA_MASK
	.align		4
.L_266:
        /*0058*/ 	.byte	0x03, 0x50
        /*005a*/ 	.short	0x0000


	//----- nvinfo : EIATTR_MAXREG_COUNT
	.align		4
        /*005c*/ 	.byte	0x03, 0x1b
        /*005e*/ 	.short	0x00ff


	//----- nvinfo : EIATTR_MERCURY_ISA_VERSION
	.align		4
        /*0060*/ 	.byte	0x03, 0x5f
        /*0062*/ 	.short	0x0101


	//----- nvinfo : EIATTR_VRC_CTA_INIT_COUNT
	.align		4
        /*0064*/ 	.byte	0x02, 0x4a
	.zero		1
	.zero		1


	//----- nvinfo : EIATTR_EXIT_INSTR_OFFSETS
	.align		4
        /*0068*/ 	.byte	0x04, 0x1c
        /*006a*/ 	.short	(.L_268 - .L_267)


	//   ....[0]....
.L_267:
        /*006c*/ 	.word	0x00000080


	//   ....[1]....
        /*0070*/ 	.word	0x00000120


	//----- nvinfo : EIATTR_CBANK_PARAM_SIZE
	.align		4
.L_268:
        /*0074*/ 	.byte	0x03, 0x19
        /*0076*/ 	.short	0x0020


	//----- nvinfo : EIATTR_PARAM_CBANK
	.align		4
        /*0078*/ 	.byte	0x04, 0x0a
        /*007a*/ 	.short	(.L_270 - .L_269)
	.align		4
.L_269:
        /*007c*/ 	.word	index@(.nv.constant0._Z16matrixScalarMultPffS_ii)
        /*0080*/ 	.short	0x0380
        /*0082*/ 	.short	0x0020


	//----- nvinfo : EIATTR_SW_WAR
	.align		4
.L_270:
        /*0084*/ 	.byte	0x04, 0x36
        /*0086*/ 	.short	(.L_272 - .L_271)
.L_271:
        /*0088*/ 	.word	0x00000008
.L_272:


//--------------------- .nv.info._Z9matrixDotPfS_S_iii --------------------------
	.section	.nv.info._Z9matrixDotPfS_S_iii,"",@"SHT_CUDA_INFO"
	.sectionflags	@""
	.align	4


	//----- nvinfo : EIATTR_CUDA_API_VERSION
	.align		4
        /*0000*/ 	.byte	0x04, 0x37
        /*0002*/ 	.short	(.L_274 - .L_273)
.L_273:
        /*0004*/ 	.word	0x00000082


	//----- nvinfo : EIATTR_KPARAM_INFO
	.align		4
.L_274:
        /*0008*/ 	.byte	0x04, 0x17
        /*000a*/ 	.short	(.L_276 - .L_275)
.L_275:
        /*000c*/ 	.word	0x00000000
        /*0010*/ 	.short	0x0005
        /*0012*/ 	.short	0x0020
        /*0014*/ 	.byte	0x00, 0xf0, 0x11, 0x00


	//----- nvinfo : EIATTR_KPARAM_INFO
	.align		4
.L_276:
        /*0018*/ 	.byte	0x04, 0x17
        /*001a*/ 	.short	(.L_278 - .L_277)
.L_277:
        /*001c*/ 	.word	0x00000000
        /*0020*/ 	.short	0x0004
        /*0022*/ 	.short	0x001c
        /*0024*/ 	.byte	0x00, 0xf0, 0x11, 0x00


	//----- nvinfo : EIATTR_KPARAM_INFO
	.align		4
.L_278:
        /*0028*/ 	.byte	0x04, 0x17
        /*002a*/ 	.short	(.L_280 - .L_279)
.L_279:
        /*002c*/ 	.word	0x00000000
        /*0030*/ 	.short	0x0003
        /*0032*/ 	.short	0x0018
        /*0034*/ 	.byte	0x00, 0xf0, 0x11, 0x00


	//----- nvinfo : EIATTR_KPARAM_INFO
	.align		4
.L_280:
        /*0038*/ 	.byte	0x04, 0x17
        /*003a*/ 	.short	(.L_282 - .L_281)
.L_281:
        /*003c*/ 	.word	0x00000000
        /*0040*/ 	.short	0x0002
        /*0042*/ 	.short	0x0010
        /*0044*/ 	.byte	0x00, 0xf5, 0x21, 0x00


	//----- nvinfo : EIATTR_KPARAM_INFO
	.align		4
.L_282:
        /*0048*/ 	.byte	0x04, 0x17
        /*004a*/ 	.short	(.L_284 - .L_283)
.L_283:
        /*004c*/ 	.word	0x00000000
        /*0050*/ 	.short	0x0001
        /*0052*/ 	.short	0x0008
        /*0054*/ 	.byte	0x00, 0xf5, 0x21, 0x00


	//----- nvinfo : EIATTR_KPARAM_INFO
	.align		4
.L_284:
        /*0058*/ 	.byte	0x04, 0x17
        /*005a*/ 	.short	(.L_286 - .L_285)
.L_285:
        /*005c*/ 	.word	0x00000000
        /*0060*/ 	.short	0x0000
        /*0062*/ 	.short	0x0000
        /*0064*/ 	.byte	0x00, 0xf5, 0x21, 0x00


	//----- nvinfo : EIATTR_SPARSE_MMA_MASK
	.align		4
.L_286:
        /*0068*/ 	.byte	0x03, 0x50
        /*006a*/ 	.short	0x0000


	//----- nvinfo : EIATTR_MAXREG_COUNT
	.align		4
        /*006c*/ 	.byte	0x03, 0x1b
        /*006e*/ 	.short	0x00ff


	//----- nvinfo : EIATTR_MERCURY_ISA_VERSION
	.align		4
        /*0070*/ 	.byte	0x03, 0x5f
        /*0072*/ 	.short	0x0101


	//----- nvinfo : EIATTR_VRC_CTA_INIT_COUNT
	.align		4
        /*0074*/ 	.byte	0x02, 0x4a
	.zero		1
	.zero		1


	//----- nvinfo : EIATTR_EXIT_INSTR_OFFSETS
	.align		4
        /*0078*/ 	.byte	0x04, 0x1c
        /*007a*/ 	.short	(.L_288 - .L_287)


	//   ....[0]....
.L_287:
        /*007c*/ 	.word	0x000000a0


	//   ....[1]....
        /*0080*/ 	.word	0x00000660


	//   ....[2]....
        /*0084*/ 	.word	0x00000850


	//   ....[3]....
        /*0088*/ 	.word	0x000009a0


	//   ....[4]....
        /*008c*/ 	.word	0x00000a50


	//----- nvinfo : EIATTR_CBANK_PARAM_SIZE
	.align		4
.L_288:
        /*0090*/ 	.byte	0x03, 0x19
        /*0092*/ 	.short	0x0024


	//----- nvinfo : EIATTR_PARAM_CBANK
	.align		4
        /*0094*/ 	.byte	0x04, 0x0a
        /*0096*/ 	.short	(.L_290 - .L_289)
	.align		4
.L_289:
        /*0098*/ 	.word	index@(.nv.constant0._Z9matrixDotPfS_S_iii)
        /*009c*/ 	.short	0x0380
        /*009e*/ 	.short	0x0024


	//----- nvinfo : EIATTR_SW_WAR
	.align		4
.L_290:
        /*00a0*/ 	.byte	0x04, 0x36
        /*00a2*/ 	.short	(.L_292 - .L_291)
.L_291:
        /*00a4*/ 	.word	0x00000008
.L_292:


//--------------------- .nv.info._Z9matrixSubPfS_S_ii --------------------------
	.section	.nv.info._Z9matrixSubPfS_S_ii,"",@"SHT_CUDA_INFO"
	.sectionflags	@""
	.align	4


	//----- nvinfo : EIATTR_CUDA_API_VERSION
	.align		4
        /*0000*/ 	.byte	0x04, 0x37
        /*0002*/ 	.short	(.L_294 - .L_293)
.L_293:
        /*0004*/ 	.word	0x00000082


	//----- nvinfo : EIATTR_KPARAM_INFO
	.align		4
.L_294:
        /*0008*/ 	.byte	0x04, 0x17
        /*000a*/ 	.short	(.L_296 - .L_295)
.L_295:
        /*000c*/ 	.word	0x00000000
        /*0010*/ 	.short	0x0004
        /*0012*/ 	.short	0x001c
        /*0014*/ 	.byte	0x00, 0xf0, 0x11, 0x00


	//----- nvinfo : EIATTR_KPARAM_INFO
	.align		4
.L_296:
        /*0018*/ 	.byte	0x04, 0x17
        /*001a*/ 	.short	(.L_298 - .L_297)
.L_297:
        /*001c*/ 	.word	0x00000000
        /*0020*/ 	.short	0x0003
        /*0022*/ 	.short	0x0018
        /*0024*/ 	.byte	0x00, 0xf0, 0x11, 0x00


	//----- nvinfo : EIATTR_KPARAM_INFO
	.align		4
.L_298:
        /*0028*/ 	.byte	0x04, 0x17
        /*002a*/ 	.short	(.L_300 - .L_299)
.L_299:
        /*002c*/ 	.word	0x00000000
        /*0030*/ 	.short	0x0002
        /*0032*/ 	.short	0x0010
        /*0034*/ 	.byte	0x00, 0xf5, 0x21, 0x00


	//----- nvinfo : EIATTR_KPARAM_INFO
	.align		4
.L_300:
        /*0038*/ 	.byte	0x04, 0x17
        /*003a*/ 	.short	(.L_302 - .L_301)
.L_301:
        /*003c*/ 	.word	0x00000000
        /*0040*/ 	.short	0x0001
        /*0042*/ 	.short	0x0008
        /*0044*/ 	.byte	0x00, 0xf5, 0x21, 0x00


	//----- nvinfo : EIATTR_KPARAM_INFO
	.align		4
.L_302:
        /*0048*/ 	.byte	0x04, 0x17
        /*004a*/ 	.short	(.L_304 - .L_303)
.L_303:
        /*004c*/ 	.word	0x00000000
        /*0050*/ 	.short	0x0000
        /*0052*/ 	.short	0x0000
        /*0054*/ 	.byte	0x00, 0xf5, 0x21, 0x00


	//----- nvinfo : EIATTR_SPARSE_MMA_MASK
	.align		4
.L_304:
        /*0058*/ 	.byte	0x03, 0x50
        /*005a*/ 	.short	0x0000


	//----- nvinfo : EIATTR_MAXREG_COUNT
	.align		4
        /*005c*/ 	.byte	0x03, 0x1b
        /*005e*/ 	.short	0x00ff


	//----- nvinfo : EIATTR_MERCURY_ISA_VERSION
	.align		4
        /*0060*/ 	.byte	0x03, 0x5f
        /*0062*/ 	.short	0x0101


	//----- nvinfo : EIATTR_VRC_CTA_INIT_COUNT
	.align		4
        /*0064*/ 	.byte	0x02, 0x4a
	.zero		1
	.zero		1


	//----- nvinfo : EIATTR_EXIT_INSTR_OFFSETS
	.align		4
        /*0068*/ 	.byte	0x04, 0x1c
        /*006a*/ 	.short	(.L_306 - .L_305)


	//   ....[0]....
.L_305:
        /*006c*/ 	.word	0x00000080


	//   ....[1]....
        /*0070*/ 	.word	0x00000140


	//----- nvinfo : EIATTR_CBANK_PARAM_SIZE
	.align		4
.L_306:
        /*0074*/ 	.byte	0x03, 0x19
        /*0076*/ 	.short	0x0020


	//----- nvinfo : EIATTR_PARAM_CBANK
	.align		4
        /*0078*/ 	.byte	0x04, 0x0a
        /*007a*/ 	.short	(.L_308 - .L_307)
	.align		4
.L_307:
        /*007c*/ 	.word	index@(.nv.constant0._Z9matrixSubPfS_S_ii)
        /*0080*/ 	.short	0x0380
        /*0082*/ 	.short	0x0020


	//----- nvinfo : EIATTR_SW_WAR
	.align		4
.L_308:
        /*0084*/ 	.byte	0x04, 0x36
        /*0086*/ 	.short	(.L_310 - .L_309)
.L_309:
        /*0088*/ 	.word	0x00000008
.L_310:


//--------------------- .nv.info._Z9matrixAddPfS_S_ii --------------------------
	.section	.nv.info._Z9matrixAddPfS_S_ii,"",@"SHT_CUDA_INFO"
	.sectionflags	@""
	.align	4


	//----- nvinfo : EIATTR_CUDA_API_VERSION
	.align		4
        /*0000*/ 	.byte	0x04, 0x37
        /*0002*/ 	.short	(.L_312 - .L_311)
.L_311:
        /*0004*/ 	.word	0x00000082


	//----- nvinfo : EIATTR_KPARAM_INFO
	.align		4
.L_312:
        /*0008*/ 	.byte	0x04, 0x17
        /*000a*/ 	.short	(.L_314 - .L_313)
.L_313:
        /*000c*/ 	.word	0x00000000
        /*0010*/ 	.short	0x0004
        /*0012*/ 	.short	0x001c
        /*0014*/ 	.byte	0x00, 0xf0, 0x11, 0x00


	//----- nvinfo : EIATTR_KPARAM_INFO
	.align		4
.L_314:
        /*0018*/ 	.byte	0x04, 0x17
        /*001a*/ 	.short	(.L_316 - .L_315)
.L_315:
        /*001c*/ 	.word	0x00000000
        /*0020*/ 	.short	0x0003
        /*0022*/ 	.short	0x0018
        /*0024*/ 	.byte	0x00, 0xf0, 0x11, 0x00


	//----- nvinfo : EIATTR_KPARAM_INFO
	.align		4
.L_316:
        /*0028*/ 	.byte	0x04, 0x17
        /*002a*/ 	.short	(.L_318 - .L_317)
.L_317:
        /*002c*/ 	.word	0x00000000
        /*0030*/ 	.short	0x0002
        /*0032*/ 	.short	0x0010
        /*0034*/ 	.byte	0x00, 0xf5, 0x21, 0x00


	//----- nvinfo : EIATTR_KPARAM_INFO
	.align		4
.L_318:
        /*0038*/ 	.byte	0x04, 0x17
        /*003a*/ 	.short	(.L_320 - .L_319)
.L_319:
        /*003c*/ 	.word	0x00000000
        /*0040*/ 	.short	0x0001
        /*0042*/ 	.short	0x0008
        /*0044*/ 	.byte	0x00, 0xf5, 0x21, 0x00


	//----- nvinfo : EIATTR_KPARAM_INFO
	.align		4
.L_320:
        /*0048*/ 	.byte	0x04, 0x17
        /*004a*/ 	.short	(.L_322 - .L_321)
.L_321:
        /*004c*/ 	.word	0x00000000
        /*0050*/ 	.short	0x0000
        /*0052*/ 	.short	0x0000
        /*0054*/ 	.byte	0x00, 0xf5, 0x21, 0x00


	//----- nvinfo : EIATTR_SPARSE_MMA_MASK
	.align		4
.L_322:
        /*0058*/ 	.byte	0x03, 0x50
        /*005a*/ 	.short	0x0000


	//----- nvinfo : EIATTR_MAXREG_COUNT
	.align		4
        /*005c*/ 	.byte	0x03, 0x1b
        /*005e*/ 	.short	0x00ff


	//----- nvinfo : EIATTR_MERCURY_ISA_VERSION
	.align		4
        /*0060*/ 	.byte	0x03, 0x5f
        /*0062*/ 	.short	0x0101


	//----- nvinfo : EIATTR_VRC_CTA_INIT_COUNT
	.align		4
        /*0064*/ 	.byte	0x02, 0x4a
	.zero		1
	.zero		1


	//----- nvinfo : EIATTR_EXIT_INSTR_OFFSETS
	.align		4
        /*0068*/ 	.byte	0x04, 0x1c
        /*006a*/ 	.short	(.L_324 - .L_323)


	//   ....[0]....
.L_323:
        /*006c*/ 	.word	0x00000080


	//   ....[1]....
        /*0070*/ 	.word	0x00000140


	//----- nvinfo : EIATTR_CBANK_PARAM_SIZE
	.align		4
.L_324:
        /*0074*/ 	.byte	0x03, 0x19
        /*0076*/ 	.short	0x0020


	//----- nvinfo : EIATTR_PARAM_CBANK
	.align		4
        /*0078*/ 	.byte	0x04, 0x0a
        /*007a*/ 	.short	(.L_326 - .L_325)
	.align		4
.L_325:
        /*007c*/ 	.word	index@(.nv.constant0._Z9matrixAddPfS_S_ii)
        /*0080*/ 	.short	0x0380
        /*0082*/ 	.short	0x0020


	//----- nvinfo : EIATTR_SW_WAR
	.align		4
.L_326:
        /*0084*/ 	.byte	0x04, 0x36
        /*0086*/ 	.short	(.L_328 - .L_327)
.L_327:
        /*0088*/ 	.word	0x00000008
.L_328:


//--------------------- .nv.info._Z8diagfillPfif  --------------------------
	.section	.nv.info._Z8diagfillPfif,"",@"SHT_CUDA_INFO"
	.sectionflags	@""
	.align	4


	//----- nvinfo : EIATTR_CUDA_API_VERSION
	.align		4
        /*0000*/ 	.byte	0x04, 0x37
        /*0002*/ 	.short	(.L_330 - .L_329)
.L_329:
        /*0004*/ 	.word	0x00000082


	//----- nvinfo : EIATTR_KPARAM_INFO
	.align		4
.L_330:
        /*0008*/ 	.byte	0x04, 0x17
        /*000a*/ 	.short	(.L_332 - .L_331)
.L_331:
        /*000c*/ 	.word	0x00000000
        /*0010*/ 	.short	0x0002
        /*0012*/ 	.short	0x000c
        /*0014*/ 	.byte	0x00, 0xf0, 0x11, 0x00


	//----- nvinfo : EIATTR_KPARAM_INFO
	.align		4
.L_332:
        /*0018*/ 	.byte	0x04, 0x17
        /*001a*/ 	.short	(.L_334 - .L_333)
.L_333:
        /*001c*/ 	.word	0x00000000
        /*0020*/ 	.short	0x0001
        /*0022*/ 	.short	0x0008
        /*0024*/ 	.byte	0x00, 0xf0, 0x11, 0x00


	//----- nvinfo : EIATTR_KPARAM_INFO
	.align		4
.L_334:
        /*0028*/ 	.byte	0x04, 0x17
        /*002a*/ 	.short	(.L_336 - .L_335)
.L_335:
        /*002c*/ 	.word	0x00000000
        /*0030*/ 	.short	0x0000
        /*0032*/ 	.short	0x0000
        /*0034*/ 	.byte	0x00, 0xf5, 0x21, 0x00


	//----- nvinfo : EIATTR_SPARSE_MMA_MASK
	.align		4
.L_336:
        /*0038*/ 	.byte	0x03, 0x50
        /*003a*/ 	.short	0x0000


	//----- nvinfo : EIATTR_MAXREG_COUNT
	.align		4
        /*003c*/ 	.byte	0x03, 0x1b
        /*003e*/ 	.short	0x00ff


	//----- nvinfo : EIATTR_MERCURY_ISA_VERSION
	.align		4
        /*0040*/ 	.byte	0x03, 0x5f
        /*0042*/ 	.short	0x0101


	//----- nvinfo : EIATTR_VRC_CTA_INIT_COUNT
	.align		4
        /*0044*/ 	.byte	0x02, 0x4a
	.zero		1
	.zero		1


	//----- nvinfo : EIATTR_EXIT_INSTR_OFFSETS
	.align		4
        /*0048*/ 	.byte	0x04, 0x1c
        /*004a*/ 	.short	(.L_338 - .L_337)


	//   ....[0]....
.L_337:
        /*004c*/ 	.word	0x000000b0


	//----- nvinfo : EIATTR_CBANK_PARAM_SIZE
	.align		4
.L_338:
        /*0050*/ 	.byte	0x03, 0x19
        /*0052*/ 	.short	0x0010


	//----- nvinfo : EIATTR_PARAM_CBANK
	.align		4
        /*0054*/ 	.byte	0x04, 0x0a
        /*0056*/ 	.short	(.L_340 - .L_339)
	.align		4
.L_339:
        /*0058*/ 	.word	index@(.nv.constant0._Z8diagfillPfif)
        /*005c*/ 	.short	0x0380
        /*005e*/ 	.short	0x0010


	//----- nvinfo : EIATTR_SW_WAR
	.align		4
.L_340:
        /*0060*/ 	.byte	0x04, 0x36
        /*0062*/ 	.short	(.L_342 - .L_341)
.L_341:
        /*0064*/ 	.word	0x00000008
.L_342:


//--------------------- .nv.info._Z4fillPffii     --------------------------
	.section	.nv.info._Z4fillPffii,"",@"SHT_CUDA_INFO"
	.sectionflags	@""
	.align	4


	//----- nvinfo : EIATTR_CUDA_API_VERSION
	.align		4
        /*0000*/ 	.byte	0x04, 0x37
        /*0002*/ 	.short	(.L_344 - .L_343)
.L_343:
        /*0004*/ 	.word	0x00000082


	//----- nvinfo : EIATTR_KPARAM_INFO
	.align		4
.L_344:
        /*0008*/ 	.byte	0x04, 0x17
        /*000a*/ 	.short	(.L_346 - .L_345)
.L_345:
        /*000c*/ 	.word	0x00000000
        /*0010*/ 	.short	0x0003
        /*0012*/ 	.short	0x0010
        /*0014*/ 	.byte	0x00, 0xf0, 0x11, 0x00


	//----- nvinfo : EIATTR_KPARAM_INFO
	.align		4
.L_346:
        /*0018*/ 	.byte	0x04, 0x17
        /*001a*/ 	.short	(.L_348 - .L_347)
.L_347:
        /*001c*/ 	.word	0x00000000
        /*0020*/ 	.short	0x0002
        /*0022*/ 	.short	0x000c
        /*0024*/ 	.byte	0x00, 0xf0, 0x11, 0x00


	//----- nvinfo : EIATTR_KPARAM_INFO
	.align		4
.L_348:
        /*0028*/ 	.byte	0x04, 0x17
        /*002a*/ 	.short	(.L_350 - .L_349)
.L_349:
        /*002c*/ 	.word	0x00000000
        /*0030*/ 	.short	0x0001
        /*0032*/ 	.short	0x0008
        /*0034*/ 	.byte	0x00, 0xf0, 0x11, 0x00


	//----- nvinfo : EIATTR_KPARAM_INFO
	.align		4
.L_350:
        /*0038*/ 	.byte	0x04, 0x17
        /*003a*/ 	.short	(.L_352 - .L_351)
.L_351:
        /*003c*/ 	.word	0x00000000
        /*0040*/ 	.short	0x0000
        /*0042*/ 	.short	0x0000
        /*0044*/ 	.byte	0x00, 0xf5, 0x21, 0x00


	//----- nvinfo : EIATTR_SPARSE_MMA_MASK
	.align		4
.L_352:
        /*0048*/ 	.byte	0x03, 0x50
        /*004a*/ 	.short	0x0000


	//----- nvinfo : EIATTR_MAXREG_COUNT
	.align		4
        /*004c*/ 	.byte	0x03, 0x1b
        /*004e*/ 	.short	0x00ff


	//----- nvinfo : EIATTR_MERCURY_ISA_VERSION
	.align		4
        /*0050*/ 	.byte	0x03, 0x5f
        /*0052*/ 	.short	0x0101


	//----- nvinfo : EIATTR_VRC_CTA_INIT_COUNT
	.align		4
        /*0054*/ 	.byte	0x02, 0x4a
	.zero		1
	.zero		1


	//----- nvinfo : EIATTR_EXIT_INSTR_OFFSETS
	.align		4
        /*0058*/ 	.byte	0x04, 0x1c
        /*005a*/ 	.short	(.L_354 - .L_353)


	//   ....[0]....
.L_353:
        /*005c*/ 	.word	0x00000090


	//   ....[1]....
        /*0060*/ 	.word	0x000000f0


	//----- nvinfo : EIATTR_CBANK_PARAM_SIZE
	.align		4
.L_354:
        /*0064*/ 	.byte	0x03, 0x19
        /*0066*/ 	.short	0x0014


	//----- nvinfo : EIATTR_PARAM_CBANK
	.align		4
        /*0068*/ 	.byte	0x04, 0x0a
        /*006a*/ 	.short	(.L_356 - .L_355)
	.align		4
.L_355:
        /*006c*/ 	.word	index@(.nv.constant0._Z4fillPffii)
        /*0070*/ 	.short	0x0380
        /*0072*/ 	.short	0x0014


	//----- nvinfo : EIATTR_SW_WAR
	.align		4
.L_356:
        /*0074*/ 	.byte	0x04, 0x36
        /*0076*/ 	.short	(.L_358 - .L_357)
.L_357:
        /*0078*/ 	.word	0x00000008
.L_358:


//--------------------- .nv.callgraph             --------------------------
	.section	.nv.callgraph,"",@"SHT_CUDA_CALLGRAPH"
	.align	4
	.sectionentsize	8
	.align		4
        /*0000*/ 	.word	0x00000000
	.align		4
        /*0004*/ 	.word	0xffffffff
	.align		4
        /*0008*/ 	.word	0x00000000
	.align		4
        /*000c*/ 	.word	0xfffffffe
	.align		4
        /*0010*/ 	.word	0x00000000
	.align		4
        /*0014*/ 	.word	0xfffffffd
	.align		4
        /*0018*/ 	.word	0x00000000
	.align		4
        /*001c*/ 	.word	0xfffffffc


//--------------------- .nv.constant4             --------------------------
	.section	.nv.constant4,"a",@progbits
	.align	8
	.align		8
.nv.constant4:
        /*0000*/ 	.dword	precalc_xorwow_matrix
	.align		8
        /*0008*/ 	.dword	precalc_xorwow_offset_matrix
	.align		8
        /*0010*/ 	.dword	mrg32k3aM1
	.align		8
        /*0018*/ 	.dword	mrg32k3aM2
	.align		8
        /*0020*/ 	.dword	mrg32k3aM1SubSeq
	.align		8
        /*0028*/ 	.dword	mrg32k3aM2SubSeq
	.align		8
        /*0030*/ 	.dword	mrg32k3aM1Seq
	.align		8
        /*0038*/ 	.dword	mrg32k3aM2Seq


//--------------------- .nv.constant3             --------------------------
	.section	.nv.constant3,"a",@progbits
	.align	8
.nv.constant3:
	.type		__cr_lgamma_table,@object
	.size		__cr_lgamma_table,(.L_8 - __cr_lgamma_table)
__cr_lgamma_table:
        /*0000*/ 	.byte	0x00, 0x00, 0x00, 0x00, 0x00, 0x00, 0x00, 0x00, 0x00, 0x00, 0x00, 0x00, 0x00, 0x00, 0x00, 0x00
        /*0010*/ 	.byte	0xef, 0x39, 0xfa, 0xfe, 0x42, 0x2e, 0xe6, 0x3f, 0x02, 0x20, 0x2a, 0xfa, 0x0b, 0xab, 0xfc, 0x3f
        /*0020*/ 	.byte	0xf9, 0x2c, 0x92, 0x7c, 0xa7, 0x6c, 0x09, 0x40, 0xc9, 0x79, 0x44, 0x3c, 0x64, 0x26, 0x13, 0x40
        /*0030*/ 	.byte	0xca, 0x01, 0xcf, 0x3a, 0x27, 0x51, 0x1a, 0x40, 0x30, 0xcc, 0x2d, 0xf3, 0xe1, 0x0c, 0x21, 0x40
        /*0040*/ 	.byte	0x0d, 0xb7, 0xfc, 0x82, 0x8e, 0x35, 0x25, 0x40
.L_8:


//--------------------- .text._Z11avgToColumnPfS_i --------------------------
	.section	.text._Z11avgToColumnPfS_i,"ax",@progbits
	.align	128
        .global         _Z11avgToColumnPfS_i
        .type           _Z11avgToColumnPfS_i,@function
        .size           _Z11avgToColumnPfS_i,(.L_x_65 - _Z11avgToColumnPfS_i)
        .other          _Z11avgToColumnPfS_i,@"STO_CUDA_ENTRY STV_DEFAULT"
_Z11avgToColumnPfS_i:
.text._Z11avgToColumnPfS_i:
[----:B------:R-:W-:Y:S01]  /*0000*/  LDC R1, c[0x0][0x37c] ;  /* 0x0000df00ff017b82 */ /* 0x000fe20000000800 */
[----:B------:R-:W0:Y:S01]  /*0010*/  S2R R0, SR_TID.X ;  /* 0x0000000000007919 */ /* 0x000e220000002100 */
[----:B------:R-:W1:Y:S06]  /*0020*/  LDCU UR12, c[0x0][0x390] ;  /* 0x00007200ff0c77ac */ /* 0x000e6c0008000800 */
[----:B------:R-:W0:Y:S01]  /*0030*/  S2UR UR4, SR_CTAID.X ;  /* 0x00000000000479c3 */ /* 0x000e220000002500 */
[----:B------:R-:W2:Y:S07]  /*0040*/  LDCU.64 UR10, c[0x0][0x358] ;  /* 0x00006b00ff0a77ac */ /* 0x000eae0008000a00 */
[----:B------:R-:W0:Y:S08]  /*0050*/  LDC R3, c[0x0][0x360] ;  /* 0x0000d800ff037b82 */ /* 0x000e300000000800 */
[----:B------:R-:W3:Y:S01]  /*0060*/  LDC.64 R4, c[0x0][0x388] ;  /* 0x0000e200ff047b82 */ /* 0x000ee20000000a00 */
[----:B-1----:R-:W-:Y:S01]  /*0070*/  UISETP.GT.AND UP0, UPT, UR12, URZ, UPT ;  /* 0x000000ff0c00728c */ /* 0x002fe2000bf04270 */
[----:B0-----:R-:W-:-:S04]  /*0080*/  IMAD R3, R3, UR4, R0 ;  /* 0x0000000403037c24 */ /* 0x001fc8000f8e0200 */
[----:B---3--:R-:W-:-:S04]  /*0090*/  IMAD.WIDE R4, R3, 0x4, R4 ;  /* 0x0000000403047825 */ /* 0x008fc800078e0204 */
[----:B--2---:R-:W-:Y:S05]  /*00a0*/  BRA.U UP0, `(.L_x_0) ;  /* 0x0000000100087547 */ /* 0x004fea000b800000 */
[----:B------:R4:W5:Y:S01]  /*00b0*/  LDG.E R7, desc[UR10][R4.64] ;  /* 0x0000000a04077981 */ /* 0x000962000c1e1900 */
[----:B------:R-:W-:Y:S05]  /*00c0*/  BRA `(.L_x_1) ;  /* 0x0000000800187947 */ /* 0x000fea0003800000 */
.L_x_0:
[----:B------:R0:W5:Y:S01]  /*00d0*/  LDG.E R7, desc[UR10][R4.64] ;  /* 0x0000000a04077981 */ /* 0x000162000c1e1900 */
[----:B------:R-:W-:Y:S02]  /*00e0*/  UISETP.GE.U32.AND UP1, UPT, UR12, 0x10, UPT ;  /* 0x000000100c00788c */ /* 0x000fe4000bf26070 */
[----:B------:R-:W-:Y:S01]  /*00f0*/  IMAD R0, R3, UR12, RZ ;  /* 0x0000000c03007c24 */ /* 0x000fe2000f8e02ff */
[----:B------:R-:W-:Y:S01]  /*0100*/  ULOP3.LUT UR8, UR12, 0xf, URZ, 0xc0, !UPT ;  /* 0x0000000f0c087892 */ /* 0x000fe2000f8ec0ff */
[----:B------:R-:W-:-:S03]  /*0110*/  UMOV UR4, URZ ;  /* 0x000000ff00047c82 */ /* 0x000fc60008000000 */
[----:B------:R-:W-:Y:S02]  /*0120*/  UISETP.NE.AND UP0, UPT, UR8, URZ, UPT ;  /* 0x000000ff0800728c */ /* 0x000fe4000bf05270 */
[----:B0-----:R-:W-:Y:S09]  /*0130*/  BRA.U !UP1, `(.L_x_2) ;  /* 0x0000000109f47547 */ /* 0x001ff2000b800000 */
[----:B------:R-:W0:Y:S01]  /*0140*/  LDCU.64 UR6, c[0x0][0x380] ;  /* 0x00007000ff0677ac */ /* 0x000e220008000a00 */
[----:B------:R-:W-:Y:S01]  /*0150*/  MOV R6, R0 ;  /* 0x0000000000067202 */ /* 0x000fe20000000f00 */
[----:B------:R-:W-:-:S04]  /*0160*/  ULOP3.LUT UR4, UR12, 0x7ffffff0, URZ, 0xc0, !UPT ;  /* 0x7ffffff00c047892 */ /* 0x000fc8000f8ec0ff */
[----:B------:R-:W-:Y:S02]  /*0170*/  UIADD3 UR9, UPT, UPT, -UR4, URZ, URZ ;  /* 0x000000ff04097290 */ /* 0x000fe4000fffe1ff */
[----:B0-----:R-:W-:-:S04]  /*0180*/  UIADD3 UR5, UP1, UPT, UR6, 0x20, URZ ;  /* 0x0000002006057890 */ /* 0x001fc8000ff3e0ff */
[----:B------:R-:W-:-:S12]  /*0190*/  UIADD3.X UR6, UPT, UPT, URZ, UR7, URZ, UP1, !UPT ;  /* 0x00000007ff067290 */ /* 0x000fd80008ffe4ff */
.L_x_3:
[----:B------:R-:W-:Y:S01]  /*01a0*/  MOV R3, UR6 ;  /* 0x0000000600037c02 */ /* 0x000fe20008000f00 */
[----:B------:R-:W-:-:S04]  /*01b0*/  IMAD.U32 R2, RZ, RZ, UR5 ;  /* 0x00000005ff027e24 */ /* 0x000fc8000f8e00ff */
[----:B------:R-:W-:-:S05]  /*01c0*/  IMAD.WIDE R2, R6, 0x4, R2 ;  /* 0x0000000406027825 */ /* 0x000fca00078e0202 */
[----:B--2---:R-:W2:Y:S02]  /*01d0*/  LDG.E R8, desc[UR10][R2.64+-0x20] ;  /* 0xffffe00a02087981 */ /* 0x004ea4000c1e1900 */
[----:B--2--5:R-:W-:-:S05]  /*01e0*/  FADD R7, R8, R7 ;  /* 0x0000000708077221 */ /* 0x024fca0000000000 */
[----:B------:R0:W-:Y:S04]  /*01f0*/  STG.E desc[UR10][R4.64], R7 ;  /* 0x0000000704007986 */ /* 0x0001e8000c10190a */
[----:B------:R-:W2:Y:S02]  /*0200*/  LDG.E R8, desc[UR10][R2.64+-0x1c] ;  /* 0xffffe40a02087981 */ /* 0x000ea4000c1e1900 */
[----:B--2---:R-:W-:-:S05]  /*0210*/  FADD R9, R7, R8 ;  /* 0x0000000807097221 */ /* 0x004fca0000000000 */
[----:B------:R1:W-:Y:S04]  /*0220*/  STG.E desc[UR10][R4.64], R9 ;  /* 0x0000000904007986 */ /* 0x0003e8000c10190a */
[----:B------:R-:W2:Y:S02]  /*0230*/  LDG.E R8, desc[UR10][R2.64+-0x18] ;  /* 0xffffe80a02087981 */ /* 0x000ea4000c1e1900 */
[----:B--2---:R-:W-:-:S05]  /*0240*/  FADD R11, R9, R8 ;  /* 0x00000008090b7221 */ /* 0x004fca0000000000 */
[----:B------:R2:W-:Y:S04]  /*0250*/  STG.E desc[UR10][R4.64], R11 ;  /* 0x0000000b04007986 */ /* 0x0005e8000c10190a */
[----:B------:R-:W3:Y:S02]  /*0260*/  LDG.E R8, desc[UR10][R2.64+-0x14] ;  /* 0xffffec0a02087981 */ /* 0x000ee4000c1e1900 */
[----:B---3--:R-:W-:-:S05]  /*0270*/  FADD R13, R11, R8 ;  /* 0x000000080b0d7221 */ /* 0x008fca0000000000 */
[----:B------:R3:W-:Y:S04]  /*0280*/  STG.E desc[UR10][R4.64], R13 ;  /* 0x0000000d04007986 */ /* 0x0007e8000c10190a */
[----:B------:R-:W0:Y:S02]  /*0290*/  LDG.E R8, desc[UR10][R2.64+-0x10] ;  /* 0xfffff00a02087981 */ /* 0x000e24000c1e1900 */
[----:B0-----:R-:W-:-:S05]  /*02a0*/  FADD R7, R13, R8 ;  /* 0x000000080d077221 */ /* 0x001fca0000000000 */
[----:B------:R0:W-:Y:S04]  /*02b0*/  STG.E desc[UR10][R4.64], R7 ;  /* 0x0000000704007986 */ /* 0x0001e8000c10190a */
[----:B------:R-:W1:Y:S02]  /*02c0*/  LDG.E R8, desc[UR10][R2.64+-0xc] ;  /* 0xfffff40a02087981 */ /* 0x000e64000c1e1900 */
[----:B-1----:R-:W-:-:S05]  /*02d0*/  FADD R9, R7, R8 ;  /* 0x0000000807097221 */ /* 0x002fca0000000000 */
        /* <DEDUP_REMOVED lines=9> */
[----:B------:R-:W-:Y:S04]  /*0370*/  STG.E desc[UR10][R4.64], R7 ;  /* 0x0000000704007986 */ /* 0x000fe8000c10190a */
        /* <DEDUP_REMOVED lines=18> */
[----:B------:R-:W3:Y:S01]  /*04a0*/  LDG.E R8, desc[UR10][R2.64+0x1c] ;  /* 0x00001c0a02087981 */ /* 0x000ee2000c1e1900 */
[----:B------:R-:W-:Y:S01]  /*04b0*/  UIADD3 UR9, UPT, UPT, UR9, 0x10, URZ ;  /* 0x0000001009097890 */ /* 0x000fe2000fffe0ff */
[----:B------:R-:W-:-:S03]  /*04c0*/  VIADD R6, R6, 0x10 ;  /* 0x0000001006067836 */ /* 0x000fc60000000000 */
[----:B------:R-:W-:Y:S01]  /*04d0*/  UISETP.NE.AND UP1, UPT, UR9, URZ, UPT ;  /* 0x000000ff0900728c */ /* 0x000fe2000bf25270 */
[----:B---3--:R-:W-:-:S05]  /*04e0*/  FADD R7, R11, R8 ;  /* 0x000000080b077221 */ /* 0x008fca0000000000 */
[----:B------:R2:W-:Y:S03]  /*04f0*/  STG.E desc[UR10][R4.64], R7 ;  /* 0x0000000704007986 */ /* 0x0005e6000c10190a */
[----:B------:R-:W-:Y:S05]  /*0500*/  BRA.U UP1, `(.L_x_3) ;  /* 0xfffffffd01247547 */ /* 0x000fea000b83ffff */
.L_x_2:
[----:B------:R-:W-:Y:S05]  /*0510*/  BRA.U !UP0, `(.L_x_1) ;  /* 0x0000000508047547 */ /* 0x000fea000b800000 */
[----:B------:R-:W-:Y:S02]  /*0520*/  UISETP.GE.U32.AND UP0, UPT, UR8, 0x8, UPT ;  /* 0x000000080800788c */ /* 0x000fe4000bf06070 */
[----:B------:R-:W-:-:S04]  /*0530*/  ULOP3.LUT UR6, UR12, 0x7, URZ, 0xc0, !UPT ;  /* 0x000000070c067892 */ /* 0x000fc8000f8ec0ff */
[----:B------:R-:W-:-:S03]  /*0540*/  UISETP.NE.AND UP1, UPT, UR6, URZ, UPT ;  /* 0x000000ff0600728c */ /* 0x000fc6000bf25270 */
[----:B------:R-:W-:Y:S08]  /*0550*/  BRA.U !UP0, `(.L_x_4) ;  /* 0x0000000108707547 */ /* 0x000ff0000b800000 */
[----:B------:R-:W0:Y:S01]  /*0560*/  LDC.64 R2, c[0x0][0x380] ;  /* 0x0000e000ff027b82 */ /* 0x000e220000000a00 */
[----:B--2---:R-:W-:-:S05]  /*0570*/  IADD3 R9, PT, PT, R0, UR4, RZ ;  /* 0x0000000400097c10 */ /* 0x004fca000fffe0ff */
[----:B0-----:R-:W-:-:S05]  /*0580*/  IMAD.WIDE R2, R9, 0x4, R2 ;  /* 0x0000000409027825 */ /* 0x001fca00078e0202 */
[----:B------:R-:W2:Y:S02]  /*0590*/  LDG.E R6, desc[UR10][R2.64] ;  /* 0x0000000a02067981 */ /* 0x000ea4000c1e1900 */
[----:B--2--5:R-:W-:-:S05]  /*05a0*/  FADD R7, R7, R6 ;  /* 0x0000000607077221 */ /* 0x024fca0000000000 */
[----:B------:R-:W-:Y:S04]  /*05b0*/  STG.E desc[UR10][R4.64], R7 ;  /* 0x0000000704007986 */ /* 0x000fe8000c10190a */
[----:B------:R-:W2:Y:S02]  /*05c0*/  LDG.E R6, desc[UR10][R2.64+0x4] ;  /* 0x0000040a02067981 */ /* 0x000ea4000c1e1900 */
[----:B--2---:R-:W-:-:S05]  /*05d0*/  FADD R9, R7, R6 ;  /* 0x0000000607097221 */ /* 0x004fca0000000000 */
[----:B------:R0:W-:Y:S04]  /*05e0*/  STG.E desc[UR10][R4.64], R9 ;  /* 0x0000000904007986 */ /* 0x0001e8000c10190a */
        /* <DEDUP_REMOVED lines=9> */
[----:B------:R-:W0:Y:S02]  /*0680*/  LDG.E R6, desc[UR10][R2.64+0x14] ;  /* 0x0000140a02067981 */ /* 0x000e24000c1e1900 */
[----:B0-----:R-:W-:-:S05]  /*0690*/  FADD R9, R15, R6 ;  /* 0x000000060f097221 */ /* 0x001fca0000000000 */
[----:B------:R3:W-:Y:S04]  /*06a0*/  STG.E desc[UR10][R4.64], R9 ;  /* 0x0000000904007986 */ /* 0x0007e8000c10190a */
[----:B------:R-:W1:Y:S02]  /*06b0*/  LDG.E R6, desc[UR10][R2.64+0x18] ;  /* 0x0000180a02067981 */ /* 0x000e64000c1e1900 */
[----:B-1----:R-:W-:-:S05]  /*06c0*/  FADD R11, R9, R6 ;  /* 0x00000006090b7221 */ /* 0x002fca0000000000 */
[----:B------:R3:W-:Y:S04]  /*06d0*/  STG.E desc[UR10][R4.64], R11 ;  /* 0x0000000b04007986 */ /* 0x0007e8000c10190a */
[----:B------:R-:W2:Y:S01]  /*06e0*/  LDG.E R6, desc[UR10][R2.64+0x1c] ;  /* 0x00001c0a02067981 */ /* 0x000ea2000c1e1900 */
[----:B------:R-:W-:Y:S01]  /*06f0*/  UIADD3 UR4, UPT, UPT, UR4, 0x8, URZ ;  /* 0x0000000804047890 */ /* 0x000fe2000fffe0ff */
[----:B--2---:R-:W-:-:S05]  /*0700*/  FADD R7, R11, R6 ;  /* 0x000000060b077221 */ /* 0x004fca0000000000 */
[----:B------:R3:W-:Y:S06]  /*0710*/  STG.E desc[UR10][R4.64], R7 ;  /* 0x0000000704007986 */ /* 0x0007ec000c10190a */
.L_x_4:
[----:B------:R-:W-:Y:S05]  /*0720*/  BRA.U !UP1, `(.L_x_1) ;  /* 0x0000000109807547 */ /* 0x000fea000b800000 */
[----:B------:R-:W-:Y:S02]  /*0730*/  UISETP.GE.U32.AND UP0, UPT, UR6, 0x4, UPT ;  /* 0x000000040600788c */ /* 0x000fe4000bf06070 */
[----:B------:R-:W-:-:S04]  /*0740*/  ULOP3.LUT UR5, UR12, 0x3, URZ, 0xc0, !UPT ;  /* 0x000000030c057892 */ /* 0x000fc8000f8ec0ff */
[----:B------:R-:W-:-:S03]  /*0750*/  UISETP.NE.AND UP1, UPT, UR5, URZ, UPT ;  /* 0x000000ff0500728c */ /* 0x000fc6000bf25270 */
[----:B------:R-:W-:Y:S08]  /*0760*/  BRA.U !UP0, `(.L_x_5) ;  /* 0x0000000108407547 */ /* 0x000ff0000b800000 */
[----:B------:R-:W0:Y:S01]  /*0770*/  LDC.64 R2, c[0x0][0x380] ;  /* 0x0000e000ff027b82 */ /* 0x000e220000000a00 */
[----:B--23--:R-:W-:-:S04]  /*0780*/  VIADD R9, R0, UR4 ;  /* 0x0000000400097c36 */ /* 0x00cfc80008000000 */
[----:B0-----:R-:W-:-:S05]  /*0790*/  IMAD.WIDE R2, R9, 0x4, R2 ;  /* 0x0000000409027825 */ /* 0x001fca00078e0202 */
[----:B------:R-:W2:Y:S02]  /*07a0*/  LDG.E R6, desc[UR10][R2.64] ;  /* 0x0000000a02067981 */ /* 0x000ea4000c1e1900 */
        /* <DEDUP_REMOVED lines=8> */
[----:B------:R-:W2:Y:S01]  /*0830*/  LDG.E R6, desc[UR10][R2.64+0xc] ;  /* 0x00000c0a02067981 */ /* 0x000ea2000c1e1900 */
[----:B------:R-:W-:Y:S01]  /*0840*/  UIADD3 UR4, UPT, UPT, UR4, 0x4, URZ ;  /* 0x0000000404047890 */ /* 0x000fe2000fffe0ff */
[----:B--2---:R-:W-:-:S05]  /*0850*/  FADD R7, R13, R6 ;  /* 0x000000060d077221 */ /* 0x004fca0000000000 */
[----:B------:R0:W-:Y:S06]  /*0860*/  STG.E desc[UR10][R4.64], R7 ;  /* 0x0000000704007986 */ /* 0x0001ec000c10190a */
.L_x_5:
[----:B------:R-:W-:Y:S05]  /*0870*/  BRA.U !UP1, `(.L_x_1) ;  /* 0x00000001092c7547 */ /* 0x000fea000b800000 */
[----:B0-23--:R-:W0:Y:S01]  /*0880*/  LDC.64 R8, c[0x0][0x380] ;  /* 0x0000e000ff087b82 */ /* 0x00de220000000a00 */
[----:B------:R-:W-:Y:S01]  /*0890*/  IADD3 R11, PT, PT, R0, UR4, RZ ;  /* 0x00000004000b7c10 */ /* 0x000fe2000fffe0ff */
[----:B------:R-:W-:-:S12]  /*08a0*/  UIADD3 UR5, UPT, UPT, -UR5, URZ, URZ ;  /* 0x000000ff05057290 */ /* 0x000fd8000fffe1ff */
.L_x_6:
[----:B0-----:R-:W-:-:S06]  /*08b0*/  IMAD.WIDE R2, R11, 0x4, R8 ;  /* 0x000000040b027825 */ /* 0x001fcc00078e0208 */
[----:B------:R-:W2:Y:S01]  /*08c0*/  LDG.E R2, desc[UR10][R2.64] ;  /* 0x0000000a02027981 */ /* 0x000ea2000c1e1900 */
[----:B------:R-:W-:Y:S01]  /*08d0*/  UIADD3 UR5, UPT, UPT, UR5, 0x1, URZ ;  /* 0x0000000105057890 */ /* 0x000fe2000fffe0ff */
[----:B------:R-:W-:-:S03]  /*08e0*/  VIADD R11, R11, 0x1 ;  /* 0x000000010b0b7836 */ /* 0x000fc60000000000 */
[----:B------:R-:W-:Y:S01]  /*08f0*/  UISETP.NE.AND UP0, UPT, UR5, URZ, UPT ;  /* 0x000000ff0500728c */ /* 0x000fe2000bf05270 */
[----:B-12--5:R-:W-:-:S05]  /*0900*/  FADD R7, R2, R7 ;  /* 0x0000000702077221 */ /* 0x026fca0000000000 */
[----:B------:R1:W-:Y:S03]  /*0910*/  STG.E desc[UR10][R4.64], R7 ;  /* 0x0000000704007986 */ /* 0x0003e6000c10190a */
[----:B------:R-:W-:Y:S05]  /*0920*/  BRA.U UP0, `(.L_x_6) ;  /* 0xfffffffd00e07547 */ /* 0x000fea000b83ffff */
.L_x_1:
[----:B------:R-:W-:Y:S01]  /*0930*/  I2FP.F32.S32 R6, UR12 ;  /* 0x0000000c00067c45 */ /* 0x000fe20008201400 */
[----:B------:R-:W-:Y:S03]  /*0940*/  BSSY.RECONVERGENT B0, `(.L_x_7) ;  /* 0x000000d000007945 */ /* 0x000fe60003800200 */
[----:B------:R-:W0:Y:S08]  /*0950*/  MUFU.RCP R3, R6 ;  /* 0x0000000600037308 */ /* 0x000e300000001000 */
[----:B-----5:R-:W2:Y:S01]  /*0960*/  FCHK P0, R7, R6 ;  /* 0x0000000607007302 */ /* 0x020ea20000000000 */
[----:B0-----:R-:W-:-:S04]  /*0970*/  FFMA R0, -R6, R3, 1 ;  /* 0x3f80000006007423 */ /* 0x001fc80000000103 */
[----:B------:R-:W-:-:S04]  /*0980*/  FFMA R0, R3, R0, R3 ;  /* 0x0000000003007223 */ /* 0x000fc80000000003 */
[----:B------:R-:W-:-:S04]  /*0990*/  FFMA R3, R0, R7, RZ ;  /* 0x0000000700037223 */ /* 0x000fc800000000ff */
[----:B------:R-:W-:-:S04]  /*09a0*/  FFMA R2, -R6, R3, R7 ;  /* 0x0000000306027223 */ /* 0x000fc80000000107 */
[----:B------:R-:W-:Y:S01]  /*09b0*/  FFMA R3, R0, R2, R3 ;  /* 0x0000000200037223 */ /* 0x000fe20000000003 */
[----:B--2---:R-:W-:Y:S06]  /*09c0*/  @!P0 BRA `(.L_x_8) ;  /* 0x0000000000108947 */ /* 0x004fec0003800000 */
[----:B------:R-:W-:Y:S02]  /*09d0*/  MOV R3, R7 ;  /* 0x0000000700037202 */ /* 0x000fe40000000f00 */
[----:B------:R-:W-:-:S07]  /*09e0*/  MOV R2, 0xa00 ;  /* 0x00000a0000027802 */ /* 0x000fce0000000f00 */
[----:B-1-34-:R-:W-:Y:S05]  /*09f0*/  CALL.REL.NOINC `($__internal_0_$__cuda_sm3x_div_rn_noftz_f32_slowpath) ;  /* 0x0000000000107944 */ /* 0x01afea0003c00000 */
[----:B------:R-:W-:-:S07]  /*0a00*/  IMAD.MOV.U32 R3, RZ, RZ, R0 ;  /* 0x000000ffff037224 */ /* 0x000fce00078e0000 */
.L_x_8:
[----:B------:R-:W-:Y:S05]  /*0a10*/  BSYNC.RECONVERGENT B0 ;  /* 0x0000000000007941 */ /* 0x000fea0003800200 */
.L_x_7:
[----:B------:R-:W-:Y:S01]  /*0a20*/  STG.E desc[UR10][R4.64], R3 ;  /* 0x0000000304007986 */ /* 0x000fe2000c10190a */
[----:B------:R-:W-:Y:S05]  /*0a30*/  EXIT ;  /* 0x000000000000794d */ /* 0x000fea0003800000 */
        .weak           $__internal_0_$__cuda_sm3x_div_rn_noftz_f32_slowpath
        .type           $__internal_0_$__cuda_sm3x_div_rn_noftz_f32_slowpath,@function
        .size           $__internal_0_$__cuda_sm3x_div_rn_noftz_f32_slowpath,(.L_x_65 - $__internal_0_$__cuda_sm3x_div_rn_noftz_f32_slowpath)
$__internal_0_$__cuda_sm3x_div_rn_noftz_f32_slowpath:
[----:B------:R-:W-:Y:S01]  /*0a40*/  SHF.R.U32.HI R7, RZ, 0x17, R6 ;  /* 0x00000017ff077819 */ /* 0x000fe20000011606 */
[----:B------:R-:W-:Y:S01]  /*0a50*/  BSSY.RECONVERGENT B1, `(.L_x_9) ;  /* 0x0000063000017945 */ /* 0x000fe20003800200 */
[----:B------:R-:W-:Y:S02]  /*0a60*/  SHF.R.U32.HI R0, RZ, 0x17, R3 ;  /* 0x00000017ff007819 */ /* 0x000fe40000011603 */
[----:B------:R-:W-:Y:S02]  /*0a70*/  LOP3.LUT R7, R7, 0xff, RZ, 0xc0, !PT ;  /* 0x000000ff07077812 */ /* 0x000fe400078ec0ff */
[----:B------:R-:W-:Y:S02]  /*0a80*/  LOP3.LUT R12, R0, 0xff, RZ, 0xc0, !PT ;  /* 0x000000ff000c7812 */ /* 0x000fe400078ec0ff */
[----:B------:R-:W-:Y:S02]  /*0a90*/  IADD3 R9, PT, PT, R7, -0x1, RZ ;  /* 0xffffffff07097810 */ /* 0x000fe40007ffe0ff */
[----:B------:R-:W-:-:S02]  /*0aa0*/  IADD3 R10, PT, PT, R12, -0x1, RZ ;  /* 0xffffffff0c0a7810 */ /* 0x000fc40007ffe0ff */
[----:B------:R-:W-:-:S04]  /*0ab0*/  ISETP.GT.U32.AND P0, PT, R9, 0xfd, PT ;  /* 0x000000fd0900780c */ /* 0x000fc80003f04070 */
[----:B------:R-:W-:-:S13]  /*0ac0*/  ISETP.GT.U32.OR P0, PT, R10, 0xfd, P0 ;  /* 0x000000fd0a00780c */ /* 0x000fda0000704470 */
[----:B------:R-:W-:Y:S01]  /*0ad0*/  @!P0 IMAD.MOV.U32 R8, RZ, RZ, RZ ;  /* 0x000000ffff088224 */ /* 0x000fe200078e00ff */
[----:B------:R-:W-:Y:S06]  /*0ae0*/  @!P0 BRA `(.L_x_10) ;  /* 0x0000000000608947 */ /* 0x000fec0003800000 */
[----:B------:R-:W-:Y:S02]  /*0af0*/  FSETP.GTU.FTZ.AND P0, PT, |R3|, +INF , PT ;  /* 0x7f8000000300780b */ /* 0x000fe40003f1c200 */
[----:B------:R-:W-:Y:S02]  /*0b00*/  FSETP.GTU.FTZ.AND P1, PT, |R6|, +INF , PT ;  /* 0x7f8000000600780b */ /* 0x000fe40003f3c200 */
[----:B------:R-:W-:Y:S02]  /*0b10*/  MOV R0, R6 ;  /* 0x0000000600007202 */ /* 0x000fe40000000f00 */
[----:B------:R-:W-:-:S13]  /*0b20*/  PLOP3.LUT P0, PT, P0, P1, PT, 0xf8, 0x8f ;  /* 0x00000000008f781c */ /* 0x000fda0000703f70 */
[----:B------:R-:W-:Y:S05]  /*0b30*/  @P0 BRA `(.L_x_11) ;  /* 0x00000004004c0947 */ /* 0x000fea0003800000 */
[----:B------:R-:W-:-:S13]  /*0b40*/  LOP3.LUT P0, RZ, R6, 0x7fffffff, R3, 0xc8, !PT ;  /* 0x7fffffff06ff7812 */ /* 0x000fda000780c803 */
[----:B------:R-:W-:Y:S05]  /*0b50*/  @!P0 BRA `(.L_x_12) ;  /* 0x00000004003c8947 */ /* 0x000fea0003800000 */
[C---:B------:R-:W-:Y:S02]  /*0b60*/  FSETP.NEU.FTZ.AND P2, PT, |R3|.reuse, +INF , PT ;  /* 0x7f8000000300780b */ /* 0x040fe40003f5d200 */
[----:B------:R-:W-:Y:S02]  /*0b70*/  FSETP.NEU.FTZ.AND P1, PT, |R0|, +INF , PT ;  /* 0x7f8000000000780b */ /* 0x000fe40003f3d200 */
[----:B------:R-:W-:-:S11]  /*0b80*/  FSETP.NEU.FTZ.AND P0, PT, |R3|, +INF , PT ;  /* 0x7f8000000300780b */ /* 0x000fd60003f1d200 */
[----:B------:R-:W-:Y:S05]  /*0b90*/  @!P1 BRA !P2, `(.L_x_12) ;  /* 0x00000004002c9947 */ /* 0x000fea0005000000 */
[----:B------:R-:W-:-:S04]  /*0ba0*/  LOP3.LUT P2, RZ, R3, 0x7fffffff, RZ, 0xc0, !PT ;  /* 0x7fffffff03ff7812 */ /* 0x000fc8000784c0ff */
[----:B------:R-:W-:-:S13]  /*0bb0*/  PLOP3.LUT P1, PT, P1, P2, PT, 0x2f, 0xf2 ;  /* 0x0000000000f2781c */ /* 0x000fda0000f24577 */
[----:B------:R-:W-:Y:S05]  /*0bc0*/  @P1 BRA `(.L_x_13) ;  /* 0x0000000400181947 */ /* 0x000fea0003800000 */
[----:B------:R-:W-:-:S04]  /*0bd0*/  LOP3.LUT P1, RZ, R6, 0x7fffffff, RZ, 0xc0, !PT ;  /* 0x7fffffff06ff7812 */ /* 0x000fc8000782c0ff */
[----:B------:R-:W-:-:S13]  /*0be0*/  PLOP3.LUT P0, PT, P0, P1, PT, 0x2f, 0xf2 ;  /* 0x0000000000f2781c */ /* 0x000fda0000702577 */
[----:B------:R-:W-:Y:S05]  /*0bf0*/  @P0 BRA `(.L_x_14) ;  /* 0x0000000400000947 */ /* 0x000fea0003800000 */
[----:B------:R-:W-:Y:S02]  /*0c00*/  ISETP.GE.AND P0, PT, R10, RZ, PT ;  /* 0x000000ff0a00720c */ /* 0x000fe40003f06270 */
[----:B------:R-:W-:-:S11]  /*0c10*/  ISETP.GE.AND P1, PT, R9, RZ, PT ;  /* 0x000000ff0900720c */ /* 0x000fd60003f26270 */
[----:B------:R-:W-:Y:S01]  /*0c20*/  @P0 MOV R8, RZ ;  /* 0x000000ff00080202 */ /* 0x000fe20000000f00 */
[----:B------:R-:W-:Y:S02]  /*0c30*/  @!P0 IMAD.MOV.U32 R8, RZ, RZ, -0x40 ;  /* 0xffffffc0ff088424 */ /* 0x000fe400078e00ff */
[----:B------:R-:W-:Y:S01]  /*0c40*/  @!P0 FFMA R3, R3, 1.84467440737095516160e+19, RZ ;  /* 0x5f80000003038823 */ /* 0x000fe200000000ff */
[----:B------:R-:W-:Y:S02]  /*0c50*/  @!P1 FFMA R6, R0, 1.84467440737095516160e+19, RZ ;  /* 0x5f80000000069823 */ /* 0x000fe400000000ff */
[----:B------:R-:W-:-:S07]  /*0c60*/  @!P1 IADD3 R8, PT, PT, R8, 0x40, RZ ;  /* 0x0000004008089810 */ /* 0x000fce0007ffe0ff */
.L_x_10:
[----:B------:R-:W-:Y:S01]  /*0c70*/  LEA R9, R7, 0xc0800000, 0x17 ;  /* 0xc080000007097811 */ /* 0x000fe200078eb8ff */
[----:B------:R-:W-:Y:S03]  /*0c80*/  BSSY.RECONVERGENT B2, `(.L_x_15) ;  /* 0x0000036000027945 */ /* 0x000fe60003800200 */
[----:B------:R-:W-:Y:S01]  /*0c90*/  IADD3 R9, PT, PT, -R9, R6, RZ ;  /* 0x0000000609097210 */ /* 0x000fe20007ffe1ff */
[----:B------:R-:W-:-:S03]  /*0ca0*/  VIADD R6, R12, 0xffffff81 ;  /* 0xffffff810c067836 */ /* 0x000fc60000000000 */
[----:B------:R-:W0:Y:S01]  /*0cb0*/  MUFU.RCP R10, R9 ;  /* 0x00000009000a7308 */ /* 0x000e220000001000 */
[----:B------:R-:W-:Y:S01]  /*0cc0*/  FADD.FTZ R11, -R9, -RZ ;  /* 0x800000ff090b7221 */ /* 0x000fe20000010100 */
[C---:B------:R-:W-:Y:S01]  /*0cd0*/  IMAD R0, R6.reuse, -0x800000, R3 ;  /* 0xff80000006007824 */ /* 0x040fe200078e0203 */
[----:B------:R-:W-:-:S04]  /*0ce0*/  IADD3 R7, PT, PT, R6, 0x7f, -R7 ;  /* 0x0000007f06077810 */ /* 0x000fc80007ffe807 */
[----:B------:R-:W-:Y:S01]  /*0cf0*/  IADD3 R7, PT, PT, R7, R8, RZ ;  /* 0x0000000807077210 */ /* 0x000fe20007ffe0ff */
[----:B0-----:R-:W-:-:S04]  /*0d00*/  FFMA R13, R10, R11, 1 ;  /* 0x3f8000000a0d7423 */ /* 0x001fc8000000000b */
[----:B------:R-:W-:-:S04]  /*0d10*/  FFMA R12, R10, R13, R10 ;  /* 0x0000000d0a0c7223 */ /* 0x000fc8000000000a */
[----:B------:R-:W-:-:S04]  /*0d20*/  FFMA R3, R0, R12, RZ ;  /* 0x0000000c00037223 */ /* 0x000fc800000000ff */
[----:B------:R-:W-:-:S04]  /*0d30*/  FFMA R10, R11, R3, R0 ;  /* 0x000000030b0a7223 */ /* 0x000fc80000000000 */
[----:B------:R-:W-:-:S04]  /*0d40*/  FFMA R13, R12, R10, R3 ;  /* 0x0000000a0c0d7223 */ /* 0x000fc80000000003 */
[----:B------:R-:W-:-:S04]  /*0d50*/  FFMA R10, R11, R13, R0 ;  /* 0x0000000d0b0a7223 */ /* 0x000fc80000000000 */
[----:B------:R-:W-:-:S05]  /*0d60*/  FFMA R0, R12, R10, R13 ;  /* 0x0000000a0c007223 */ /* 0x000fca000000000d */
[----:B------:R-:W-:-:S04]  /*0d70*/  SHF.R.U32.HI R3, RZ, 0x17, R0 ;  /* 0x00000017ff037819 */ /* 0x000fc80000011600 */
[----:B------:R-:W-:-:S04]  /*0d80*/  LOP3.LUT R3, R3, 0xff, RZ, 0xc0, !PT ;  /* 0x000000ff03037812 */ /* 0x000fc800078ec0ff */
[----:B------:R-:W-:-:S05]  /*0d90*/  IADD3 R9, PT, PT, R3, R7, RZ ;  /* 0x0000000703097210 */ /* 0x000fca0007ffe0ff */
[----:B------:R-:W-:-:S05]  /*0da0*/  VIADD R3, R9, 0xffffffff ;  /* 0xffffffff09037836 */ /* 0x000fca0000000000 */
[----:B------:R-:W-:-:S13]  /*0db0*/  ISETP.GE.U32.AND P0, PT, R3, 0xfe, PT ;  /* 0x000000fe0300780c */ /* 0x000fda0003f06070 */
[----:B------:R-:W-:Y:S05]  /*0dc0*/  @!P0 BRA `(.L_x_16) ;  /* 0x0000000000808947 */ /* 0x000fea0003800000 */
[----:B------:R-:W-:-:S13]  /*0dd0*/  ISETP.GT.AND P0, PT, R9, 0xfe, PT ;  /* 0x000000fe0900780c */ /* 0x000fda0003f04270 */
[----:B------:R-:W-:Y:S05]  /*0de0*/  @P0 BRA `(.L_x_17) ;  /* 0x00000000006c0947 */ /* 0x000fea0003800000 */
[----:B------:R-:W-:-:S13]  /*0df0*/  ISETP.GE.AND P0, PT, R9, 0x1, PT ;  /* 0x000000010900780c */ /* 0x000fda0003f06270 */
[----:B------:R-:W-:Y:S05]  /*0e00*/  @P0 BRA `(.L_x_18) ;  /* 0x0000000000740947 */ /* 0x000fea0003800000 */
[----:B------:R-:W-:Y:S02]  /*0e10*/  ISETP.GE.AND P0, PT, R9, -0x18, PT ;  /* 0xffffffe80900780c */ /* 0x000fe40003f06270 */
[----:B------:R-:W-:-:S11]  /*0e20*/  LOP3.LUT R0, R0, 0x80000000, RZ, 0xc0, !PT ;  /* 0x8000000000007812 */ /* 0x000fd600078ec0ff */
[----:B------:R-:W-:Y:S05]  /*0e30*/  @!P0 BRA `(.L_x_18) ;  /* 0x0000000000688947 */ /* 0x000fea0003800000 */
[CCC-:B------:R-:W-:Y:S01]  /*0e40*/  FFMA.RZ R3, R12.reuse, R10.reuse, R13.reuse ;  /* 0x0000000a0c037223 */ /* 0x1c0fe2000000c00d */
[C---:B------:R-:W-:Y:S01]  /*0e50*/  IADD3 R8, PT, PT, R9.reuse, 0x20, RZ ;  /* 0x0000002009087810 */ /* 0x040fe20007ffe0ff */
[CCC-:B------:R-:W-:Y:S01]  /*0e60*/  FFMA.RM R6, R12.reuse, R10.reuse, R13.reuse ;  /* 0x0000000a0c067223 */ /* 0x1c0fe2000000400d */
[----:B------:R-:W-:Y:S02]  /*0e70*/  ISETP.NE.AND P2, PT, R9, RZ, PT ;  /* 0x000000ff0900720c */ /* 0x000fe40003f45270 */
[----:B------:R-:W-:Y:S01]  /*0e80*/  LOP3.LUT R7, R3, 0x7fffff, RZ, 0xc0, !PT ;  /* 0x007fffff03077812 */ /* 0x000fe200078ec0ff */
[----:B------:R-:W-:Y:S01]  /*0e90*/  FFMA.RP R3, R12, R10, R13 ;  /* 0x0000000a0c037223 */ /* 0x000fe2000000800d */
[----:B------:R-:W-:Y:S02]  /*0ea0*/  ISETP.NE.AND P1, PT, R9, RZ, PT ;  /* 0x000000ff0900720c */ /* 0x000fe40003f25270 */
[----:B------:R-:W-:Y:S02]  /*0eb0*/  LOP3.LUT R7, R7, 0x800000, RZ, 0xfc, !PT ;  /* 0x0080000007077812 */ /* 0x000fe400078efcff */
[----:B------:R-:W-:-:S02]  /*0ec0*/  IADD3 R9, PT, PT, -R9, RZ, RZ ;  /* 0x000000ff09097210 */ /* 0x000fc40007ffe1ff */
[----:B------:R-:W-:Y:S02]  /*0ed0*/  SHF.L.U32 R8, R7, R8, RZ ;  /* 0x0000000807087219 */ /* 0x000fe400000006ff */
[----:B------:R-:W-:Y:S02]  /*0ee0*/  FSETP.NEU.FTZ.AND P0, PT, R3, R6, PT ;  /* 0x000000060300720b */ /* 0x000fe40003f1d000 */
[----:B------:R-:W-:Y:S02]  /*0ef0*/  SEL R6, R9, RZ, P2 ;  /* 0x000000ff09067207 */ /* 0x000fe40001000000 */
[----:B------:R-:W-:Y:S02]  /*0f00*/  ISETP.NE.AND P1, PT, R8, RZ, P1 ;  /* 0x000000ff0800720c */ /* 0x000fe40000f25270 */
[----:B------:R-:W-:Y:S02]  /*0f10*/  SHF.R.U32.HI R6, RZ, R6, R7 ;  /* 0x00000006ff067219 */ /* 0x000fe40000011607 */
[----:B------:R-:W-:-:S02]  /*0f20*/  PLOP3.LUT P0, PT, P0, P1, PT, 0xf8, 0x8f ;  /* 0x00000000008f781c */ /* 0x000fc40000703f70 */
[----:B------:R-:W-:Y:S02]  /*0f30*/  SHF.R.U32.HI R8, RZ, 0x1, R6 ;  /* 0x00000001ff087819 */ /* 0x000fe40000011606 */
[----:B------:R-:W-:-:S04]  /*0f40*/  SEL R3, RZ, 0x1, !P0 ;  /* 0x00000001ff037807 */ /* 0x000fc80004000000 */
[----:B------:R-:W-:-:S04]  /*0f50*/  LOP3.LUT R3, R3, 0x1, R8, 0xf8, !PT ;  /* 0x0000000103037812 */ /* 0x000fc800078ef808 */
[----:B------:R-:W-:-:S05]  /*0f60*/  LOP3.LUT R3, R3, R6, RZ, 0xc0, !PT ;  /* 0x0000000603037212 */ /* 0x000fca00078ec0ff */
[----:B------:R-:W-:-:S05]  /*0f70*/  IMAD.IADD R3, R8, 0x1, R3 ;  /* 0x0000000108037824 */ /* 0x000fca00078e0203 */
[----:B------:R-:W-:Y:S01]  /*0f80*/  LOP3.LUT R0, R3, R0, RZ, 0xfc, !PT ;  /* 0x0000000003007212 */ /* 0x000fe200078efcff */
[----:B------:R-:W-:Y:S06]  /*0f90*/  BRA `(.L_x_18) ;  /* 0x0000000000107947 */ /* 0x000fec0003800000 */
.L_x_17:
[----:B------:R-:W-:-:S04]  /*0fa0*/  LOP3.LUT R0, R0, 0x80000000, RZ, 0xc0, !PT ;  /* 0x8000000000007812 */ /* 0x000fc800078ec0ff */
[----:B------:R-:W-:Y:S01]  /*0fb0*/  LOP3.LUT R0, R0, 0x7f800000, RZ, 0xfc, !PT ;  /* 0x7f80000000007812 */ /* 0x000fe200078efcff */
[----:B------:R-:W-:Y:S06]  /*0fc0*/  BRA `(.L_x_18) ;  /* 0x0000000000047947 */ /* 0x000fec0003800000 */
.L_x_16:
[----:B------:R-:W-:-:S07]  /*0fd0*/  LEA R0, R7, R0, 0x17 ;  /* 0x0000000007007211 */ /* 0x000fce00078eb8ff */
.L_x_18:
[----:B------:R-:W-:Y:S05]  /*0fe0*/  BSYNC.RECONVERGENT B2 ;  /* 0x0000000000027941 */ /* 0x000fea0003800200 */
.L_x_15:
[----:B------:R-:W-:Y:S05]  /*0ff0*/  BRA `(.L_x_19) ;  /* 0x0000000000207947 */ /* 0x000fea0003800000 */
.L_x_14:
[----:B------:R-:W-:-:S04]  /*1000*/  LOP3.LUT R0, R6, 0x80000000, R3, 0x48, !PT ;  /* 0x8000000006007812 */ /* 0x000fc800078e4803 */
[----:B------:R-:W-:Y:S01]  /*1010*/  LOP3.LUT R0, R0, 0x7f800000, RZ, 0xfc, !PT ;  /* 0x7f80000000007812 */ /* 0x000fe200078efcff */
[----:B------:R-:W-:Y:S06]  /*1020*/  BRA `(.L_x_19) ;  /* 0x0000000000147947 */ /* 0x000fec0003800000 */
.L_x_13:
[----:B------:R-:W-:Y:S01]  /*1030*/  LOP3.LUT R0, R6, 0x80000000, R3, 0x48, !PT ;  /* 0x8000000006007812 */ /* 0x000fe200078e4803 */
[----:B------:R-:W-:Y:S06]  /*1040*/  BRA `(.L_x_19) ;  /* 0x00000000000c7947 */ /* 0x000fec0003800000 */
.L_x_12:
[----:B------:R-:W0:Y:S01]  /*1050*/  MUFU.RSQ R0, -QNAN ;  /* 0xffc0000000007908 */ /* 0x000e220000001400 */
[----:B------:R-:W-:Y:S05]  /*1060*/  BRA `(.L_x_19) ;  /* 0x0000000000047947 */ /* 0x000fea0003800000 */
.L_x_11:
[----:B------:R-:W-:-:S07]  /*1070*/  FADD.FTZ R0, R3, R0 ;  /* 0x0000000003007221 */ /* 0x000fce0000010000 */
.L_x_19:
[----:B------:R-:W-:Y:S05]  /*1080*/  BSYNC.RECONVERGENT B1 ;  /* 0x0000000000017941 */ /* 0x000fea0003800200 */
.L_x_9:
[----:B------:R-:W-:-:S04]  /*1090*/  HFMA2 R3, -RZ, RZ, 0, 0 ;  /* 0x00000000ff037431 */ /* 0x000fc800000001ff */
[----:B0-----:R-:W-:Y:S05]  /*10a0*/  RET.REL.NODEC R2 `(_Z11avgToColumnPfS_i) ;  /* 0xffffffec02d47950 */ /* 0x001fea0003c3ffff */
.L_x_20:
[----:B------:R-:W-:-:S00]  /*10b0*/  BRA `(.L_x_20) ;  /* 0xfffffffc00fc7947 */ /* 0x000fc0000383ffff */
[----:B------:R-:W-:-:S00]  /*10c0*/  NOP ;  /* 0x0000000000007918 */ /* 0x000fc00000000000 */
        /* <DEDUP_REMOVED lines=11> */
.L_x_65:


//--------------------- .text._Z22matrixScalarReciprocalfPfS_ii --------------------------
	.section	.text._Z22matrixScalarReciprocalfPfS_ii,"ax",@progbits
	.align	128
        .global         _Z22matrixScalarReciprocalfPfS_ii
        .type           _Z22matrixScalarReciprocalfPfS_ii,@function
        .size           _Z22matrixScalarReciprocalfPfS_ii,(.L_x_66 - _Z22matrixScalarReciprocalfPfS_ii)
        .other          _Z22matrixScalarReciprocalfPfS_ii,@"STO_CUDA_ENTRY STV_DEFAULT"
_Z22matrixScalarReciprocalfPfS_ii:
.text._Z22matrixScalarReciprocalfPfS_ii:
[----:B------:R-:W-:Y:S01]  /*0000*/  LDC R1, c[0x0][0x37c] ;  /* 0x0000df00ff017b82 */ /* 0x000fe20000000800 */
[----:B------:R-:W0:Y:S07]  /*0010*/  S2R R3, SR_TID.X ;  /* 0x0000000000037919 */ /* 0x000e2e0000002100 */
[----:B------:R-:W0:Y:S01]  /*0020*/  S2UR UR6, SR_CTAID.X ;  /* 0x00000000000679c3 */ /* 0x000e220000002500 */
[----:B------:R-:W1:Y:S07]  /*0030*/  LDCU.64 UR4, c[0x0][0x398] ;  /* 0x00007300ff0477ac */ /* 0x000e6e0008000a00 */
[----:B------:R-:W0:Y:S01]  /*0040*/  LDC R2, c[0x0][0x360] ;  /* 0x0000d800ff027b82 */ /* 0x000e220000000800 */
[----:B-1----:R-:W-:Y:S01]  /*0050*/  UIMAD UR4, UR5, UR4, URZ ;  /* 0x00000004050472a4 */ /* 0x002fe2000f8e02ff */
[----:B0-----:R-:W-:-:S05]  /*0060*/  IMAD R2, R2, UR6, R3 ;  /* 0x0000000602027c24 */ /* 0x001fca000f8e0203 */
[----:B------:R-:W-:-:S13]  /*0070*/  ISETP.GE.AND P0, PT, R2, UR4, PT ;  /* 0x0000000402007c0c */ /* 0x000fda000bf06270 */
[----:B------:R-:W-:Y:S05]  /*0080*/  @P0 EXIT ;  /* 0x000000000000094d */ /* 0x000fea0003800000 */
[----:B------:R-:W0:Y:S01]  /*0090*/  LDC.64 R4, c[0x0][0x388] ;  /* 0x0000e200ff047b82 */ /* 0x000e220000000a00 */
[----:B------:R-:W1:Y:S01]  /*00a0*/  LDCU.64 UR4, c[0x0][0x358] ;  /* 0x00006b00ff0477ac */ /* 0x000e620008000a00 */
[----:B------:R-:W2:Y:S01]  /*00b0*/  LDCU UR6, c[0x0][0x380] ;  /* 0x00007000ff0677ac */ /* 0x000ea20008000800 */
[----:B0-----:R-:W-:-:S06]  /*00c0*/  IMAD.WIDE R4, R2, 0x4, R4 ;  /* 0x0000000402047825 */ /* 0x001fcc00078e0204 */
[----:B-1----:R-:W3:Y:S01]  /*00d0*/  LDG.E R5, desc[UR4][R4.64] ;  /* 0x0000000404057981 */ /* 0x002ee2000c1e1900 */
[----:B--2---:R-:W-:Y:S01]  /*00e0*/  IMAD.U32 R8, RZ, RZ, UR6 ;  /* 0x00000006ff087e24 */ /* 0x004fe2000f8e00ff */
[----:B------:R-:W-:Y:S01]  /*00f0*/  BSSY.RECONVERGENT B0, `(.L_x_21) ;  /* 0x000000c000007945 */ /* 0x000fe20003800200 */
[----:B---3--:R-:W0:Y:S08]  /*0100*/  MUFU.RCP R0, R5 ;  /* 0x0000000500007308 */ /* 0x008e300000001000 */
[----:B------:R-:W1:Y:S01]  /*0110*/  FCHK P0, R8, R5 ;  /* 0x0000000508007302 */ /* 0x000e620000000000 */
[----:B0-----:R-:W-:-:S04]  /*0120*/  FFMA R3, -R5, R0, 1 ;  /* 0x3f80000005037423 */ /* 0x001fc80000000100 */
[----:B------:R-:W-:-:S04]  /*0130*/  FFMA R0, R0, R3, R0 ;  /* 0x0000000300007223 */ /* 0x000fc80000000000 */
[----:B------:R-:W-:-:S04]  /*0140*/  FFMA R3, R0, UR6, RZ ;  /* 0x0000000600037c23 */ /* 0x000fc800080000ff */
[----:B------:R-:W-:-:S04]  /*0150*/  FFMA R6, -R5, R3, UR6 ;  /* 0x0000000605067e23 */ /* 0x000fc80008000103 */
[----:B------:R-:W-:Y:S01]  /*0160*/  FFMA R7, R0, R6, R3 ;  /* 0x0000000600077223 */ /* 0x000fe20000000003 */
[----:B-1----:R-:W-:Y:S06]  /*0170*/  @!P0 BRA `(.L_x_22) ;  /* 0x00000000000c8947 */ /* 0x002fec0003800000 */
[----:B------:R-:W-:-:S07]  /*0180*/  MOV R4, 0x1a0 ;  /* 0x000001a000047802 */ /* 0x000fce0000000f00 */
[----:B------:R-:W-:Y:S05]  /*0190*/  CALL.REL.NOINC `($__internal_1_$__cuda_sm3x_div_rn_noftz_f32_slowpath) ;  /* 0x0000000000187944 */ /* 0x000fea0003c00000 */
[----:B------:R-:W-:-:S07]  /*01a0*/  IMAD.MOV.U32 R7, RZ, RZ, R0 ;  /* 0x000000ffff077224 */ /* 0x000fce00078e0000 */
.L_x_22:
[----:B------:R-:W-:Y:S05]  /*01b0*/  BSYNC.RECONVERGENT B0 ;  /* 0x0000000000007941 */ /* 0x000fea0003800200 */
.L_x_21:
[----:B------:R-:W0:Y:S02]  /*01c0*/  LDC.64 R4, c[0x0][0x390] ;  /* 0x0000e400ff047b82 */ /* 0x000e240000000a00 */
[----:B0-----:R-:W-:-:S05]  /*01d0*/  IMAD.WIDE R2, R2, 0x4, R4 ;  /* 0x0000000402027825 */ /* 0x001fca00078e0204 */
[----:B------:R-:W-:Y:S01]  /*01e0*/  STG.E desc[UR4][R2.64], R7 ;  /* 0x0000000702007986 */ /* 0x000fe2000c101904 */
[----:B------:R-:W-:Y:S05]  /*01f0*/  EXIT ;  /* 0x000000000000794d */ /* 0x000fea0003800000 */
        .weak           $__internal_1_$__cuda_sm3x_div_rn_noftz_f32_slowpath
        .type           $__internal_1_$__cuda_sm3x_div_rn_noftz_f32_slowpath,@function
        .size           $__internal_1_$__cuda_sm3x_div_rn_noftz_f32_slowpath,(.L_x_66 - $__internal_1_$__cuda_sm3x_div_rn_noftz_f32_slowpath)
$__internal_1_$__cuda_sm3x_div_rn_noftz_f32_slowpath:
[----:B------:R-:W0:Y:S01]  /*0200*/  LDC R3, c[0x0][0x380] ;  /* 0x0000e000ff037b82 */ /* 0x000e220000000800 */
[----:B------:R-:W-:Y:S01]  /*0210*/  SHF.R.U32.HI R0, RZ, 0x17, R5 ;  /* 0x00000017ff007819 */ /* 0x000fe20000011605 */
[----:B------:R-:W1:Y:S01]  /*0220*/  LDCU UR6, c[0x0][0x380] ;  /* 0x00007000ff0677ac */ /* 0x000e620008000800 */
[----:B------:R-:W-:Y:S02]  /*0230*/  BSSY.RECONVERGENT B1, `(.L_x_23) ;  /* 0x0000064000017945 */ /* 0x000fe40003800200 */
[----:B------:R-:W-:-:S05]  /*0240*/  LOP3.LUT R7, R0, 0xff, RZ, 0xc0, !PT ;  /* 0x000000ff00077812 */ /* 0x000fca00078ec0ff */
[----:B------:R-:W-:-:S05]  /*0250*/  VIADD R11, R7, 0xffffffff ;  /* 0xffffffff070b7836 */ /* 0x000fca0000000000 */
[----:B------:R-:W-:Y:S01]  /*0260*/  ISETP.GT.U32.AND P0, PT, R11, 0xfd, PT ;  /* 0x000000fd0b00780c */ /* 0x000fe20003f04070 */
[----:B-1----:R-:W-:Y:S01]  /*0270*/  IMAD.U32 R8, RZ, RZ, UR6 ;  /* 0x00000006ff087e24 */ /* 0x002fe2000f8e00ff */
[----:B0-----:R-:W-:-:S04]  /*0280*/  SHF.R.U32.HI R0, RZ, 0x17, R3 ;  /* 0x00000017ff007819 */ /* 0x001fc80000011603 */
[----:B------:R-:W-:-:S05]  /*0290*/  LOP3.LUT R6, R0, 0xff, RZ, 0xc0, !PT ;  /* 0x000000ff00067812 */ /* 0x000fca00078ec0ff */
[----:B------:R-:W-:-:S05]  /*02a0*/  VIADD R10, R6, 0xffffffff ;  /* 0xffffffff060a7836 */ /* 0x000fca0000000000 */
[----:B------:R-:W-:-:S13]  /*02b0*/  ISETP.GT.U32.OR P0, PT, R10, 0xfd, P0 ;  /* 0x000000fd0a00780c */ /* 0x000fda0000704470 */
[----:B------:R-:W-:Y:S01]  /*02c0*/  @!P0 IMAD.MOV.U32 R9, RZ, RZ, RZ ;  /* 0x000000ffff098224 */ /* 0x000fe200078e00ff */
[----:B------:R-:W-:Y:S06]  /*02d0*/  @!P0 BRA `(.L_x_24) ;  /* 0x0000000000608947 */ /* 0x000fec0003800000 */
[----:B------:R-:W-:Y:S01]  /*02e0*/  FSETP.GTU.FTZ.AND P0, PT, |R3|, +INF , PT ;  /* 0x7f8000000300780b */ /* 0x000fe20003f1c200 */
[----:B------:R-:W-:Y:S01]  /*02f0*/  IMAD.MOV.U32 R0, RZ, RZ, R5 ;  /* 0x000000ffff007224 */ /* 0x000fe200078e0005 */
[----:B------:R-:W-:-:S04]  /*0300*/  FSETP.GTU.FTZ.AND P1, PT, |R5|, +INF , PT ;  /* 0x7f8000000500780b */ /* 0x000fc80003f3c200 */
        /* <DEDUP_REMOVED lines=16> */
[----:B------:R-:W-:Y:S02]  /*0410*/  @P0 IMAD.MOV.U32 R9, RZ, RZ, RZ ;  /* 0x000000ffff090224 */ /* 0x000fe400078e00ff */
[----:B------:R-:W-:Y:S01]  /*0420*/  @!P0 FFMA R8, R3, 1.84467440737095516160e+19, RZ ;  /* 0x5f80000003088823 */ /* 0x000fe200000000ff */
[----:B------:R-:W-:Y:S02]  /*0430*/  @!P0 IMAD.MOV.U32 R9, RZ, RZ, -0x40 ;  /* 0xffffffc0ff098424 */ /* 0x000fe400078e00ff */
[----:B------:R-:W-:Y:S02]  /*0440*/  @!P1 FFMA R5, R0, 1.84467440737095516160e+19, RZ ;  /* 0x5f80000000059823 */ /* 0x000fe400000000ff */
[----:B------:R-:W-:-:S07]  /*0450*/  @!P1 VIADD R9, R9, 0x40 ;  /* 0x0000004009099836 */ /* 0x000fce0000000000 */
.L_x_24:
[----:B------:R-:W-:Y:S01]  /*0460*/  LEA R0, R7, 0xc0800000, 0x17 ;  /* 0xc080000007007811 */ /* 0x000fe200078eb8ff */
[----:B------:R-:W-:Y:S01]  /*0470*/  VIADD R6, R6, 0xffffff81 ;  /* 0xffffff8106067836 */ /* 0x000fe20000000000 */
[----:B------:R-:W-:Y:S03]  /*0480*/  BSSY.RECONVERGENT B2, `(.L_x_29) ;  /* 0x0000035000027945 */ /* 0x000fe60003800200 */
[----:B------:R-:W-:Y:S02]  /*0490*/  IMAD.IADD R5, R5, 0x1, -R0 ;  /* 0x0000000105057824 */ /* 0x000fe400078e0a00 */
[C---:B------:R-:W-:Y:S01]  /*04a0*/  IMAD R0, R6.reuse, -0x800000, R8 ;  /* 0xff80000006007824 */ /* 0x040fe200078e0208 */
[----:B------:R-:W-:Y:S01]  /*04b0*/  IADD3 R6, PT, PT, R6, 0x7f, -R7 ;  /* 0x0000007f06067810 */ /* 0x000fe20007ffe807 */
[----:B------:R-:W0:Y:S01]  /*04c0*/  MUFU.RCP R3, R5 ;  /* 0x0000000500037308 */ /* 0x000e220000001000 */
[----:B------:R-:W-:-:S03]  /*04d0*/  FADD.FTZ R11, -R5, -RZ ;  /* 0x800000ff050b7221 */ /* 0x000fc60000010100 */
[----:B------:R-:W-:Y:S02]  /*04e0*/  IMAD.IADD R6, R6, 0x1, R9 ;  /* 0x0000000106067824 */ /* 0x000fe400078e0209 */
        /* <DEDUP_REMOVED lines=8> */
[----:B------:R-:W-:-:S05]  /*0570*/  LOP3.LUT R3, R3, 0xff, RZ, 0xc0, !PT ;  /* 0x000000ff03037812 */ /* 0x000fca00078ec0ff */
[----:B------:R-:W-:-:S04]  /*0580*/  IMAD.IADD R7, R3, 0x1, R6 ;  /* 0x0000000103077824 */ /* 0x000fc800078e0206 */
        /* <DEDUP_REMOVED lines=11> */
[CCC-:B------:R-:W-:Y:S01]  /*0640*/  FFMA.RM R6, R10.reuse, R8.reuse, R13.reuse ;  /* 0x000000080a067223 */ /* 0x1c0fe2000000400d */
[C---:B------:R-:W-:Y:S02]  /*0650*/  ISETP.NE.AND P2, PT, R7.reuse, RZ, PT ;  /* 0x000000ff0700720c */ /* 0x040fe40003f45270 */
[----:B------:R-:W-:Y:S02]  /*0660*/  ISETP.NE.AND P1, PT, R7, RZ, PT ;  /* 0x000000ff0700720c */ /* 0x000fe40003f25270 */
[----:B------:R-:W-:Y:S01]  /*0670*/  LOP3.LUT R5, R3, 0x7fffff, RZ, 0xc0, !PT ;  /* 0x007fffff03057812 */ /* 0x000fe200078ec0ff */
[----:B------:R-:W-:Y:S01]  /*0680*/  FFMA.RP R3, R10, R8, R13 ;  /* 0x000000080a037223 */ /* 0x000fe2000000800d */
[----:B------:R-:W-:Y:S02]  /*0690*/  VIADD R8, R7, 0x20 ;  /* 0x0000002007087836 */ /* 0x000fe40000000000 */
[----:B------:R-:W-:Y:S01]  /*06a0*/  LOP3.LUT R5, R5, 0x800000, RZ, 0xfc, !PT ;  /* 0x0080000005057812 */ /* 0x000fe200078efcff */
[----:B------:R-:W-:Y:S01]  /*06b0*/  IMAD.MOV R7, RZ, RZ, -R7 ;  /* 0x000000ffff077224 */ /* 0x000fe200078e0a07 */
[----:B------:R-:W-:-:S02]  /*06c0*/  FSETP.NEU.FTZ.AND P0, PT, R3, R6, PT ;  /* 0x000000060300720b */ /* 0x000fc40003f1d000 */
[----:B------:R-:W-:Y:S02]  /*06d0*/  SHF.L.U32 R8, R5, R8, RZ ;  /* 0x0000000805087219 */ /* 0x000fe400000006ff */
[----:B------:R-:W-:Y:S02]  /*06e0*/  SEL R6, R7, RZ, P2 ;  /* 0x000000ff07067207 */ /* 0x000fe40001000000 */
[----:B------:R-:W-:Y:S02]  /*06f0*/  ISETP.NE.AND P1, PT, R8, RZ, P1 ;  /* 0x000000ff0800720c */ /* 0x000fe40000f25270 */
[----:B------:R-:W-:Y:S02]  /*0700*/  SHF.R.U32.HI R6, RZ, R6, R5 ;  /* 0x00000006ff067219 */ /* 0x000fe40000011605 */
[----:B------:R-:W-:Y:S02]  /*0710*/  PLOP3.LUT P0, PT, P0, P1, PT, 0xf8, 0x8f ;  /* 0x00000000008f781c */ /* 0x000fe40000703f70 */
[----:B------:R-:W-:-:S02]  /*0720*/  SHF.R.U32.HI R8, RZ, 0x1, R6 ;  /* 0x00000001ff087819 */ /* 0x000fc40000011606 */
[----:B------:R-:W-:-:S04]  /*0730*/  SEL R3, RZ, 0x1, !P0 ;  /* 0x00000001ff037807 */ /* 0x000fc80004000000 */
[----:B------:R-:W-:-:S04]  /*0740*/  LOP3.LUT R3, R3, 0x1, R8, 0xf8, !PT ;  /* 0x0000000103037812 */ /* 0x000fc800078ef808 */
[----:B------:R-:W-:-:S05]  /*0750*/  LOP3.LUT R3, R3, R6, RZ, 0xc0, !PT ;  /* 0x0000000603037212 */ /* 0x000fca00078ec0ff */
[----:B------:R-:W-:-:S05]  /*0760*/  IMAD.IADD R3, R8, 0x1, R3 ;  /* 0x0000000108037824 */ /* 0x000fca00078e0203 */
[----:B------:R-:W-:Y:S01]  /*0770*/  LOP3.LUT R0, R3, R0, RZ, 0xfc, !PT ;  /* 0x0000000003007212 */ /* 0x000fe200078efcff */
[----:B------:R-:W-:Y:S06]  /*0780*/  BRA `(.L_x_32) ;  /* 0x0000000000107947 */ /* 0x000fec0003800000 */
.L_x_31:
[----:B------:R-:W-:-:S04]  /*0790*/  LOP3.LUT R0, R0, 0x80000000, RZ, 0xc0, !PT ;  /* 0x8000000000007812 */ /* 0x000fc800078ec0ff */
[----:B------:R-:W-:Y:S01]  /*07a0*/  LOP3.LUT R0, R0, 0x7f800000, RZ, 0xfc, !PT ;  /* 0x7f80000000007812 */ /* 0x000fe200078efcff */
[----:B------:R-:W-:Y:S06]  /*07b0*/  BRA `(.L_x_32) ;  /* 0x0000000000047947 */ /* 0x000fec0003800000 */
.L_x_30:
[----:B------:R-:W-:-:S07]  /*07c0*/  IMAD R0, R6, 0x800000, R0 ;  /* 0x0080000006007824 */ /* 0x000fce00078e0200 */
.L_x_32:
[----:B------:R-:W-:Y:S05]  /*07d0*/  BSYNC.RECONVERGENT B2 ;  /* 0x0000000000027941 */ /* 0x000fea0003800200 */
.L_x_29:
[----:B------:R-:W-:Y:S05]  /*07e0*/  BRA `(.L_x_33) ;  /* 0x0000000000207947 */ /* 0x000fea0003800000 */
.L_x_28:
[----:B------:R-:W-:-:S04]  /*07f0*/  LOP3.LUT R0, R5, 0x80000000, R8, 0x48, !PT ;  /* 0x8000000005007812 */ /* 0x000fc800078e4808 */
[----:B------:R-:W-:Y:S01]  /*0800*/  LOP3.LUT R0, R0, 0x7f800000, RZ, 0xfc, !PT ;  /* 0x7f80000000007812 */ /* 0x000fe200078efcff */
[----:B------:R-:W-:Y:S06]  /*0810*/  BRA `(.L_x_33) ;  /* 0x0000000000147947 */ /* 0x000fec0003800000 */
.L_x_27:
[----:B------:R-:W-:Y:S01]  /*0820*/  LOP3.LUT R0, R5, 0x80000000, R8, 0x48, !PT ;  /* 0x8000000005007812 */ /* 0x000fe200078e4808 */
[----:B------:R-:W-:Y:S06]  /*0830*/  BRA `(.L_x_33) ;  /* 0x00000000000c7947 */ /* 0x000fec0003800000 */
.L_x_26:
[----:B------:R-:W0:Y:S01]  /*0840*/  MUFU.RSQ R0, -QNAN ;  /* 0xffc0000000007908 */ /* 0x000e220000001400 */
[----:B------:R-:W-:Y:S05]  /*0850*/  BRA `(.L_x_33) ;  /* 0x0000000000047947 */ /* 0x000fea0003800000 */
.L_x_25:
[----:B------:R-:W-:-:S07]  /*0860*/  FADD.FTZ R0, R0, R3 ;  /* 0x0000000300007221 */ /* 0x000fce0000010000 */
.L_x_33:
[----:B------:R-:W-:Y:S05]  /*0870*/  BSYNC.RECONVERGENT B1 ;  /* 0x0000000000017941 */ /* 0x000fea0003800200 */
.L_x_23:
[----:B------:R-:W-:-:S04]  /*0880*/  IMAD.MOV.U32 R5, RZ, RZ, 0x0 ;  /* 0x00000000ff057424 */ /* 0x000fc800078e00ff */
[----:B0-----:R-:W-:Y:S05]  /*0890*/  RET.REL.NODEC R4 `(_Z22matrixScalarReciprocalfPfS_ii) ;  /* 0xfffffff404d87950 */ /* 0x001fea0003c3ffff */
.L_x_34:
        /* <DEDUP_REMOVED lines=14> */
.L_x_66:


//--------------------- .text._Z8gradRELUPfS_S_   --------------------------
	.section	.text._Z8gradRELUPfS_S_,"ax",@progbits
	.align	128
        .global         _Z8gradRELUPfS_S_
        .type           _Z8gradRELUPfS_S_,@function
        .size           _Z8gradRELUPfS_S_,(.L_x_70 - _Z8gradRELUPfS_S_)
        .other          _Z8gradRELUPfS_S_,@"STO_CUDA_ENTRY STV_DEFAULT"
_Z8gradRELUPfS_S_:
.text._Z8gradRELUPfS_S_:
[----:B------:R-:W-:Y:S01]  /*0000*/  LDC R1, c[0x0][0x37c] ;  /* 0x0000df00ff017b82 */ /* 0x000fe20000000800 */
[----:B------:R-:W0:Y:S07]  /*0010*/  S2R R0, SR_TID.X ;  /* 0x0000000000007919 */ /* 0x000e2e0000002100 */
[----:B------:R-:W0:Y:S01]  /*0020*/  S2UR UR6, SR_CTAID.X ;  /* 0x00000000000679c3 */ /* 0x000e220000002500 */
[----:B------:R-:W1:Y:S07]  /*0030*/  LDCU.64 UR4, c[0x0][0x358] ;  /* 0x00006b00ff0477ac */ /* 0x000e6e0008000a00 */
[----:B------:R-:W0:Y:S08]  /*0040*/  LDC R7, c[0x0][0x360] ;  /* 0x0000d800ff077b82 */ /* 0x000e300000000800 */
[----:B------:R-:W2:Y:S01]  /*0050*/  LDC.64 R2, c[0x0][0x388] ;  /* 0x0000e200ff027b82 */ /* 0x000ea20000000a00 */
[----:B0-----:R-:W-:-:S04]  /*0060*/  IMAD R7, R7, UR6, R0 ;  /* 0x0000000607077c24 */ /* 0x001fc8000f8e0200 */
[----:B--2---:R-:W-:-:S06]  /*0070*/  IMAD.WIDE R2, R7, 0x4, R2 ;  /* 0x0000000407027825 */ /* 0x004fcc00078e0202 */
[----:B-1----:R-:W2:Y:S02]  /*0080*/  LDG.E R2, desc[UR4][R2.64] ;  /* 0x0000000402027981 */ /* 0x002ea4000c1e1900 */
[----:B--2---:R-:W-:-:S13]  /*0090*/  FSETP.GE.AND P0, PT, R2, RZ, PT ;  /* 0x000000ff0200720b */ /* 0x004fda0003f06000 */
[----:B------:R-:W-:Y:S05]  /*00a0*/  @!P0 EXIT ;  /* 0x000000000000894d */ /* 0x000fea0003800000 */
[----:B------:R-:W0:Y:S08]  /*00b0*/  LDC.64 R2, c[0x0][0x380] ;  /* 0x0000e000ff027b82 */ /* 0x000e300000000a00 */
[----:B------:R-:W1:Y:S01]  /*00c0*/  LDC.64 R4, c[0x0][0x390] ;  /* 0x0000e400ff047b82 */ /* 0x000e620000000a00 */
[----:B0-----:R-:W-:-:S06]  /*00d0*/  IMAD.WIDE R2, R7, 0x4, R2 ;  /* 0x0000000407027825 */ /* 0x001fcc00078e0202 */
[----:B------:R-:W2:Y:S01]  /*00e0*/  LDG.E R2, desc[UR4][R2.64] ;  /* 0x0000000402027981 */ /* 0x000ea2000c1e1900 */
[----:B-1----:R-:W-:-:S05]  /*00f0*/  IMAD.WIDE R4, R7, 0x4, R4 ;  /* 0x0000000407047825 */ /* 0x002fca00078e0204 */
[----:B------:R-:W2:Y:S02]  /*0100*/  LDG.E R7, desc[UR4][R4.64] ;  /* 0x0000000404077981 */ /* 0x000ea4000c1e1900 */
[----:B--2---:R-:W-:-:S05]  /*0110*/  FADD R7, R2, R7 ;  /* 0x0000000702077221 */ /* 0x004fca0000000000 */
[----:B------:R-:W-:Y:S01]  /*0120*/  STG.E desc[UR4][R4.64], R7 ;  /* 0x0000000704007986 */ /* 0x000fe2000c101904 */
[----:B------:R-:W-:Y:S05]  /*0130*/  EXIT ;  /* 0x000000000000794d */ /* 0x000fea0003800000 */
.L_x_35:
        /* <DEDUP_REMOVED lines=12> */
.L_x_70:


//--------------------- .text._Z9matrixHadPfS_S_ii --------------------------
	.section	.text._Z9matrixHadPfS_S_ii,"ax",@progbits
	.align	128
        .global         _Z9matrixHadPfS_S_ii
        .type           _Z9matrixHadPfS_S_ii,@function
        .size           _Z9matrixHadPfS_S_ii,(.L_x_71 - _Z9matrixHadPfS_S_ii)
        .other          _Z9matrixHadPfS_S_ii,@"STO_CUDA_ENTRY STV_DEFAULT"
_Z9matrixHadPfS_S_ii:
.text._Z9matrixHadPfS_S_ii:
        /* <DEDUP_REMOVED lines=10> */
[----:B------:R-:W1:Y:S07]  /*00a0*/  LDCU.64 UR4, c[0x0][0x358] ;  /* 0x00006b00ff0477ac */ /* 0x000e6e0008000a00 */
[----:B------:R-:W2:Y:S08]  /*00b0*/  LDC.64 R4, c[0x0][0x388] ;  /* 0x0000e200ff047b82 */ /* 0x000eb00000000a00 */
[----:B------:R-:W3:Y:S01]  /*00c0*/  LDC.64 R6, c[0x0][0x390] ;  /* 0x0000e400ff067b82 */ /* 0x000ee20000000a00 */
[----:B0-----:R-:W-:-:S06]  /*00d0*/  IMAD.WIDE R2, R9, 0x4, R2 ;  /* 0x0000000409027825 */ /* 0x001fcc00078e0202 */
[----:B-1----:R-:W4:Y:S01]  /*00e0*/  LDG.E R2, desc[UR4][R2.64] ;  /* 0x0000000402027981 */ /* 0x002f22000c1e1900 */
[----:B--2---:R-:W-:-:S06]  /*00f0*/  IMAD.WIDE R4, R9, 0x4, R4 ;  /* 0x0000000409047825 */ /* 0x004fcc00078e0204 */
[----:B------:R-:W4:Y:S01]  /*0100*/  LDG.E R5, desc[UR4][R4.64] ;  /* 0x0000000404057981 */ /* 0x000f22000c1e1900 */
[----:B---3--:R-:W-:-:S04]  /*0110*/  IMAD.WIDE R6, R9, 0x4, R6 ;  /* 0x0000000409067825 */ /* 0x008fc800078e0206 */
[----:B----4-:R-:W-:-:S05]  /*0120*/  FMUL R9, R2, R5 ;  /* 0x0000000502097220 */ /* 0x010fca0000400000 */
[----:B------:R-:W-:Y:S01]  /*0130*/  STG.E desc[UR4][R6.64], R9 ;  /* 0x0000000906007986 */ /* 0x000fe2000c101904 */
[----:B------:R-:W-:Y:S05]  /*0140*/  EXIT ;  /* 0x000000000000794d */ /* 0x000fea0003800000 */
.L_x_36:
        /* <DEDUP_REMOVED lines=11> */
.L_x_71:


//--------------------- .text._Z9matrixLogPfS_ii  --------------------------
	.section	.text._Z9matrixLogPfS_ii,"ax",@progbits
	.align	128
        .global         _Z9matrixLogPfS_ii
        .type           _Z9matrixLogPfS_ii,@function
        .size           _Z9matrixLogPfS_ii,(.L_x_72 - _Z9matrixLogPfS_ii)
        .other          _Z9matrixLogPfS_ii,@"STO_CUDA_ENTRY STV_DEFAULT"
_Z9matrixLogPfS_ii:
.text._Z9matrixLogPfS_ii:
        /* <DEDUP_REMOVED lines=11> */
[----:B0-----:R-:W-:-:S05]  /*00b0*/  IMAD.WIDE R2, R0, 0x4, R2 ;  /* 0x0000000400027825 */ /* 0x001fca00078e0202 */
[----:B-1----:R0:W2:Y:S01]  /*00c0*/  LDG.E R4, desc[UR4][R2.64] ;  /* 0x0000000402047981 */ /* 0x0020a2000c1e1900 */
[----:B------:R-:W-:Y:S01]  /*00d0*/  HFMA2 R9, -RZ, RZ, 1.443359375, -0.2030029296875 ;  /* 0x3dc6b27fff097431 */ /* 0x000fe200000001ff */
[----:B0-----:R-:W0:Y:S02]  /*00e0*/  LDC.64 R2, c[0x0][0x388] ;  /* 0x0000e200ff027b82 */ /* 0x001e240000000a00 */
[----:B0-----:R-:W-:Y:S01]  /*00f0*/  IMAD.WIDE R2, R0, 0x4, R2 ;  /* 0x0000000400027825 */ /* 0x001fe200078e0202 */
[----:B--2---:R-:W-:-:S13]  /*0100*/  FSETP.GEU.AND P0, PT, R4, 1.175494350822287508e-38, PT ;  /* 0x008000000400780b */ /* 0x004fda0003f0e000 */
[----:B------:R-:W-:-:S05]  /*0110*/  @!P0 FMUL R4, R4, 8388608 ;  /* 0x4b00000004048820 */ /* 0x000fca0000400000 */
[----:B------:R-:W-:-:S04]  /*0120*/  IADD3 R5, PT, PT, R4, -0x3f3504f3, RZ ;  /* 0xc0cafb0d04057810 */ /* 0x000fc80007ffe0ff */
[----:B------:R-:W-:-:S04]  /*0130*/  LOP3.LUT R7, R5, 0xff800000, RZ, 0xc0, !PT ;  /* 0xff80000005077812 */ /* 0x000fc800078ec0ff */
[-C--:B------:R-:W-:Y:S02]  /*0140*/  IADD3 R5, PT, PT, R4, -R7.reuse, RZ ;  /* 0x8000000704057210 */ /* 0x080fe40007ffe0ff */
[----:B------:R-:W-:Y:S02]  /*0150*/  I2FP.F32.S32 R6, R7 ;  /* 0x0000000700067245 */ /* 0x000fe40000201400 */
[----:B------:R-:W-:Y:S01]  /*0160*/  MOV R7, 0x7f800000 ;  /* 0x7f80000000077802 */ /* 0x000fe20000000f00 */
[----:B------:R-:W-:-:S04]  /*0170*/  FADD R8, R5, -1 ;  /* 0xbf80000005087421 */ /* 0x000fc80000000000 */
[----:B------:R-:W-:-:S04]  /*0180*/  FFMA R5, R8, R9, -0.16845393180847167969 ;  /* 0xbe2c7f3008057423 */ /* 0x000fc80000000009 */
[----:B------:R-:W-:-:S04]  /*0190*/  FFMA R5, R8, R5, 0.1716887056827545166 ;  /* 0x3e2fcf2a08057423 */ /* 0x000fc80000000005 */
[----:B------:R-:W-:-:S04]  /*01a0*/  FFMA R5, R8, R5, -0.17900948226451873779 ;  /* 0xbe374e4308057423 */ /* 0x000fc80000000005 */
[----:B------:R-:W-:-:S04]  /*01b0*/  FFMA R5, R8, R5, 0.20512372255325317383 ;  /* 0x3e520bf408057423 */ /* 0x000fc80000000005 */
[----:B------:R-:W-:-:S04]  /*01c0*/  FFMA R5, R8, R5, -0.24046532809734344482 ;  /* 0xbe763c8b08057423 */ /* 0x000fc80000000005 */
[----:B------:R-:W-:-:S04]  /*01d0*/  FFMA R5, R8, R5, 0.28857114911079406738 ;  /* 0x3e93bf9908057423 */ /* 0x000fc80000000005 */
[----:B------:R-:W-:-:S04]  /*01e0*/  FFMA R5, R8, R5, -0.36067417263984680176 ;  /* 0xbeb8aa4908057423 */ /* 0x000fc80000000005 */
[----:B------:R-:W-:-:S04]  /*01f0*/  FFMA R5, R8, R5, 0.48089820146560668945 ;  /* 0x3ef6384a08057423 */ /* 0x000fc80000000005 */
[----:B------:R-:W-:-:S04]  /*0200*/  FFMA R5, R8, R5, -0.72134751081466674805 ;  /* 0xbf38aa3b08057423 */ /* 0x000fc80000000005 */
[----:B------:R-:W-:Y:S01]  /*0210*/  FMUL R9, R8, R5 ;  /* 0x0000000508097220 */ /* 0x000fe20000400000 */
[----:B------:R-:W-:Y:S02]  /*0220*/  FSEL R5, RZ, -23, P0 ;  /* 0xc1b80000ff057808 */ /* 0x000fe40000000000 */
[----:B------:R-:W-:Y:S01]  /*0230*/  ISETP.GT.U32.AND P0, PT, R4, 0x7f7fffff, PT ;  /* 0x7f7fffff0400780c */ /* 0x000fe20003f04070 */
[----:B------:R-:W-:Y:S02]  /*0240*/  FMUL R9, R8, R9 ;  /* 0x0000000908097220 */ /* 0x000fe40000400000 */
[----:B------:R-:W-:Y:S02]  /*0250*/  FFMA R5, R6, 1.1920928955078125e-07, R5 ;  /* 0x3400000006057823 */ /* 0x000fe40000000005 */
[----:B------:R-:W-:-:S04]  /*0260*/  FFMA R8, R8, 1.4426950216293334961, R9 ;  /* 0x3fb8aa3b08087823 */ /* 0x000fc80000000009 */
[----:B------:R-:W-:-:S04]  /*0270*/  FADD R5, R5, R8 ;  /* 0x0000000805057221 */ /* 0x000fc80000000000 */
[C---:B------:R-:W-:Y:S01]  /*0280*/  @P0 FFMA R5, R4.reuse, R7, +INF ;  /* 0x7f80000004050423 */ /* 0x040fe20000000007 */
[----:B------:R-:W-:-:S04]  /*0290*/  FSETP.NEU.AND P0, PT, R4, RZ, PT ;  /* 0x000000ff0400720b */ /* 0x000fc80003f0d000 */
[----:B------:R-:W-:-:S05]  /*02a0*/  FSEL R5, R5, -INF , P0 ;  /* 0xff80000005057808 */ /* 0x000fca0000000000 */
[----:B------:R-:W-:Y:S01]  /*02b0*/  STG.E desc[UR4][R2.64], R5 ;  /* 0x0000000502007986 */ /* 0x000fe2000c101904 */
[----:B------:R-:W-:Y:S05]  /*02c0*/  EXIT ;  /* 0x000000000000794d */ /* 0x000fea0003800000 */
.L_x_37:
        /* <DEDUP_REMOVED lines=11> */
.L_x_72:


//--------------------- .text._Z9matrixExpPfS_ii  --------------------------
	.section	.text._Z9matrixExpPfS_ii,"ax",@progbits
	.align	128
        .global         _Z9matrixExpPfS_ii
        .type           _Z9matrixExpPfS_ii,@function
        .size           _Z9matrixExpPfS_ii,(.L_x_73 - _Z9matrixExpPfS_ii)
        .other          _Z9matrixExpPfS_ii,@"STO_CUDA_ENTRY STV_DEFAULT"
_Z9matrixExpPfS_ii:
.text._Z9matrixExpPfS_ii:
        /* <DEDUP_REMOVED lines=11> */
[----:B0-----:R-:W-:-:S06]  /*00b0*/  IMAD.WIDE R2, R7, 0x4, R2 ;  /* 0x0000000407027825 */ /* 0x001fcc00078e0202 */
[----:B-1----:R-:W2:Y:S01]  /*00c0*/  LDG.E R2, desc[UR4][R2.64] ;  /* 0x0000000402027981 */ /* 0x002ea2000c1e1900 */
[----:B------:R-:W-:Y:S01]  /*00d0*/  HFMA2 R5, -RZ, RZ, 0.96630859375, -0.0022525787353515625 ;  /* 0x3bbb989dff057431 */ /* 0x000fe200000001ff */
[----:B------:R-:W-:-:S04]  /*00e0*/  MOV R9, 0x437c0000 ;  /* 0x437c000000097802 */ /* 0x000fc80000000f00 */
[----:B--2---:R-:W-:Y:S02]  /*00f0*/  FFMA.SAT R0, R2, R5, 0.5 ;  /* 0x3f00000002007423 */ /* 0x004fe40000002005 */
[----:B------:R-:W0:Y:S02]  /*0100*/  LDC.64 R4, c[0x0][0x388] ;  /* 0x0000e200ff047b82 */ /* 0x000e240000000a00 */
[----:B------:R-:W-:-:S04]  /*0110*/  FFMA.RM R0, R0, R9, 12582913 ;  /* 0x4b40000100007423 */ /* 0x000fc80000004009 */
[C---:B------:R-:W-:Y:S01]  /*0120*/  FADD R9, R0.reuse, -12583039 ;  /* 0xcb40007f00097421 */ /* 0x040fe20000000000 */
[----:B------:R-:W-:-:S03]  /*0130*/  SHF.L.U32 R0, R0, 0x17, RZ ;  /* 0x0000001700007819 */ /* 0x000fc600000006ff */
[----:B------:R-:W-:-:S04]  /*0140*/  FFMA R9, R2, 1.4426950216293334961, -R9 ;  /* 0x3fb8aa3b02097823 */ /* 0x000fc80000000809 */
[----:B------:R-:W-:-:S06]  /*0150*/  FFMA R9, R2, 1.925963033500011079e-08, R9 ;  /* 0x32a5706002097823 */ /* 0x000fcc0000000009 */
[----:B------:R-:W1:Y:S01]  /*0160*/  MUFU.EX2 R9, R9 ;  /* 0x0000000900097308 */ /* 0x000e620000000800 */
[----:B0-----:R-:W-:-:S04]  /*0170*/  IMAD.WIDE R2, R7, 0x4, R4 ;  /* 0x0000000407027825 */ /* 0x001fc800078e0204 */
[----:B-1----:R-:W-:-:S05]  /*0180*/  FMUL R5, R0, R9 ;  /* 0x0000000900057220 */ /* 0x002fca0000400000 */
[----:B------:R-:W-:Y:S01]  /*0190*/  STG.E desc[UR4][R2.64], R5 ;  /* 0x0000000502007986 */ /* 0x000fe2000c101904 */
[----:B------:R-:W-:Y:S05]  /*01a0*/  EXIT ;  /* 0x000000000000794d */ /* 0x000fea0003800000 */
.L_x_38:
        /* <DEDUP_REMOVED lines=13> */
.L_x_73:


//--------------------- .text._Z10matrixRELUPfS_i --------------------------
	.section	.text._Z10matrixRELUPfS_i,"ax",@progbits
	.align	128
        .global         _Z10matrixRELUPfS_i
        .type           _Z10matrixRELUPfS_i,@function
        .size           _Z10matrixRELUPfS_i,(.L_x_74 - _Z10matrixRELUPfS_i)
        .other          _Z10matrixRELUPfS_i,@"STO_CUDA_ENTRY STV_DEFAULT"
_Z10matrixRELUPfS_i:
.text._Z10matrixRELUPfS_i:
[----:B------:R-:W-:Y:S01]  /*0000*/  LDC R1, c[0x0][0x37c] ;  /* 0x0000df00ff017b82 */ /* 0x000fe20000000800 */
[----:B------:R-:W0:Y:S07]  /*0010*/  S2R R0, SR_TID.X ;  /* 0x0000000000007919 */ /* 0x000e2e0000002100 */
[----:B------:R-:W0:Y:S01]  /*0020*/  S2UR UR4, SR_CTAID.X ;  /* 0x00000000000479c3 */ /* 0x000e220000002500 */
[----:B------:R-:W1:Y:S07]  /*0030*/  LDCU UR5, c[0x0][0x390] ;  /* 0x00007200ff0577ac */ /* 0x000e6e0008000800 */
[----:B------:R-:W0:Y:S02]  /*0040*/  LDC R7, c[0x0][0x360] ;  /* 0x0000d800ff077b82 */ /* 0x000e240000000800 */
[----:B0-----:R-:W-:-:S05]  /*0050*/  IMAD R7, R7, UR4, R0 ;  /* 0x0000000407077c24 */ /* 0x001fca000f8e0200 */
[----:B-1----:R-:W-:-:S13]  /*0060*/  ISETP.GE.AND P0, PT, R7, UR5, PT ;  /* 0x0000000507007c0c */ /* 0x002fda000bf06270 */
[----:B------:R-:W-:Y:S05]  /*0070*/  @P0 EXIT ;  /* 0x000000000000094d */ /* 0x000fea0003800000 */
[----:B------:R-:W0:Y:S01]  /*0080*/  LDC.64 R2, c[0x0][0x380] ;  /* 0x0000e000ff027b82 */ /* 0x000e220000000a00 */
[----:B------:R-:W1:Y:S01]  /*0090*/  LDCU.64 UR4, c[0x0][0x358] ;  /* 0x00006b00ff0477ac */ /* 0x000e620008000a00 */
[----:B0-----:R-:W-:-:S05]  /*00a0*/  IMAD.WIDE R2, R7, 0x4, R2 ;  /* 0x0000000407027825 */ /* 0x001fca00078e0202 */
[----:B-1----:R-:W2:Y:S02]  /*00b0*/  LDG.E R9, desc[UR4][R2.64] ;  /* 0x0000000402097981 */ /* 0x002ea4000c1e1900 */
[----:B--2---:R-:W-:-:S13]  /*00c0*/  FSETP.GEU.AND P0, PT, R9, RZ, PT ;  /* 0x000000ff0900720b */ /* 0x004fda0003f0e000 */
[----:B------:R-:W0:Y:S02]  /*00d0*/  @!P0 LDC.64 R4, c[0x0][0x388] ;  /* 0x0000e200ff048b82 */ /* 0x000e240000000a00 */
[----:B0-----:R-:W-:-:S05]  /*00e0*/  @!P0 IMAD.WIDE R4, R7, 0x4, R4 ;  /* 0x0000000407048825 */ /* 0x001fca00078e0204 */
[----:B------:R0:W-:Y:S01]  /*00f0*/  @!P0 STG.E desc[UR4][R4.64], RZ ;  /* 0x000000ff04008986 */ /* 0x0001e2000c101904 */
[----:B------:R-:W-:Y:S05]  /*0100*/  @!P0 EXIT ;  /* 0x000000000000894d */ /* 0x000fea0003800000 */
[----:B------:R-:W1:Y:S02]  /*0110*/  LDC.64 R2, c[0x0][0x388] ;  /* 0x0000e200ff027b82 */ /* 0x000e640000000a00 */
[----:B-1----:R-:W-:-:S05]  /*0120*/  IMAD.WIDE R2, R7, 0x4, R2 ;  /* 0x0000000407027825 */ /* 0x002fca00078e0202 */
[----:B------:R-:W-:Y:S01]  /*0130*/  STG.E desc[UR4][R2.64], R9 ;  /* 0x0000000902007986 */ /* 0x000fe2000c101904 */
[----:B------:R-:W-:Y:S05]  /*0140*/  EXIT ;  /* 0x000000000000794d */ /* 0x000fea0003800000 */
.L_x_39:
        /* <DEDUP_REMOVED lines=11> */
.L_x_74:


//--------------------- .text._Z15matrixTransposePfS_ii --------------------------
	.section	.text._Z15matrixTransposePfS_ii,"ax",@progbits
	.align	128
        .global         _Z15matrixTransposePfS_ii
        .type           _Z15matrixTransposePfS_ii,@function
        .size           _Z15matrixTransposePfS_ii,(.L_x_75 - _Z15matrixTransposePfS_ii)
        .other          _Z15matrixTransposePfS_ii,@"STO_CUDA_ENTRY STV_DEFAULT"
_Z15matrixTransposePfS_ii:
.text._Z15matrixTransposePfS_ii:
[----:B------:R-:W-:Y:S01]  /*0000*/  LDC R1, c[0x0][0x37c] ;  /* 0x0000df00ff017b82 */ /* 0x000fe20000000800 */
[----:B------:R-:W0:Y:S07]  /*0010*/  S2R R5, SR_TID.X ;  /* 0x0000000000057919 */ /* 0x000e2e0000002100 */
[----:B------:R-:W0:Y:S08]  /*0020*/  S2UR UR4, SR_CTAID.X ;  /* 0x00000000000479c3 */ /* 0x000e300000002500 */
[----:B------:R-:W0:Y:S08]  /*0030*/  LDC R0, c[0x0][0x360] ;  /* 0x0000d800ff007b82 */ /* 0x000e300000000800 */
[----:B------:R-:W1:Y:S01]  /*0040*/  LDC.64 R2, c[0x0][0x390] ;  /* 0x0000e400ff027b82 */ /* 0x000e620000000a00 */
[----:B0-----:R-:W-:-:S02]  /*0050*/  IMAD R0, R0, UR4, R5 ;  /* 0x0000000400007c24 */ /* 0x001fc4000f8e0205 */
[----:B-1----:R-:W-:-:S05]  /*0060*/  IMAD R5, R3, R2, RZ ;  /* 0x0000000203057224 */ /* 0x002fca00078e02ff */
[----:B------:R-:W-:-:S13]  /*0070*/  ISETP.GE.AND P0, PT, R0, R5, PT ;  /* 0x000000050000720c */ /* 0x000fda0003f06270 */
[----:B------:R-:W-:Y:S05]  /*0080*/  @P0 EXIT ;  /* 0x000000000000094d */ /* 0x000fea0003800000 */
[----:B------:R-:W0:Y:S01]  /*0090*/  LDC.64 R4, c[0x0][0x380] ;  /* 0x0000e000ff047b82 */ /* 0x000e220000000a00 */
[----:B------:R-:W1:Y:S01]  /*00a0*/  LDCU.64 UR4, c[0x0][0x358] ;  /* 0x00006b00ff0477ac */ /* 0x000e620008000a00 */
[----:B0-----:R-:W-:-:S05]  /*00b0*/  IMAD.WIDE R4, R0, 0x4, R4 ;  /* 0x0000000400047825 */ /* 0x001fca00078e0204 */
[----:B-1----:R0:W2:Y:S01]  /*00c0*/  LDG.E R9, desc[UR4][R4.64] ;  /* 0x0000000404097981 */ /* 0x0020a2000c1e1900 */
[----:B------:R-:W-:-:S04]  /*00d0*/  IABS R11, R3 ;  /* 0x00000003000b7213 */ /* 0x000fc80000000000 */
[----:B------:R-:W1:Y:S01]  /*00e0*/  I2F.RP R8, R11 ;  /* 0x0000000b00087306 */ /* 0x000e620000209400 */
[----:B0-----:R-:W-:-:S07]  /*00f0*/  IABS R4, R0 ;  /* 0x0000000000047213 */ /* 0x001fce0000000000 */
[----:B-1----:R-:W0:Y:S02]  /*0100*/  MUFU.RCP R8, R8 ;  /* 0x0000000800087308 */ /* 0x002e240000001000 */
[----:B0-----:R-:W-:-:S06]  /*0110*/  IADD3 R6, PT, PT, R8, 0xffffffe, RZ ;  /* 0x0ffffffe08067810 */ /* 0x001fcc0007ffe0ff */
[----:B------:R0:W1:Y:S02]  /*0120*/  F2I.FTZ.U32.TRUNC.NTZ R7, R6 ;  /* 0x0000000600077305 */ /* 0x000064000021f000 */
[----:B0-----:R-:W-:Y:S01]  /*0130*/  IMAD.MOV.U32 R6, RZ, RZ, RZ ;  /* 0x000000ffff067224 */ /* 0x001fe200078e00ff */
[----:B-1----:R-:W-:-:S05]  /*0140*/  IADD3 R10, PT, PT, RZ, -R7, RZ ;  /* 0x80000007ff0a7210 */ /* 0x002fca0007ffe0ff */
[----:B------:R-:W-:-:S04]  /*0150*/  IMAD R13, R10, R11, RZ ;  /* 0x0000000b0a0d7224 */ /* 0x000fc800078e02ff */
[----:B------:R-:W-:-:S06]  /*0160*/  IMAD.HI.U32 R7, R7, R13, R6 ;  /* 0x0000000d07077227 */ /* 0x000fcc00078e0006 */
[----:B------:R-:W-:-:S05]  /*0170*/  IMAD.HI.U32 R7, R7, R4, RZ ;  /* 0x0000000407077227 */ /* 0x000fca00078e00ff */
[----:B------:R-:W-:-:S05]  /*0180*/  IADD3 R5, PT, PT, -R7, RZ, RZ ;  /* 0x000000ff07057210 */ /* 0x000fca0007ffe1ff */
[----:B------:R-:W-:-:S05]  /*0190*/  IMAD R4, R11, R5, R4 ;  /* 0x000000050b047224 */ /* 0x000fca00078e0204 */
[----:B------:R-:W-:-:S13]  /*01a0*/  ISETP.GT.U32.AND P2, PT, R11, R4, PT ;  /* 0x000000040b00720c */ /* 0x000fda0003f44070 */
[----:B------:R-:W-:Y:S01]  /*01b0*/  @!P2 IMAD.IADD R4, R4, 0x1, -R11 ;  /* 0x000000010404a824 */ /* 0x000fe200078e0a0b */
[----:B------:R-:W-:Y:S02]  /*01c0*/  @!P2 IADD3 R7, PT, PT, R7, 0x1, RZ ;  /* 0x000000010707a810 */ /* 0x000fe40007ffe0ff */
[----:B------:R-:W-:Y:S02]  /*01d0*/  ISETP.NE.AND P2, PT, R3, RZ, PT ;  /* 0x000000ff0300720c */ /* 0x000fe40003f45270 */
[----:B------:R-:W-:Y:S02]  /*01e0*/  ISETP.GE.U32.AND P0, PT, R4, R11, PT ;  /* 0x0000000b0400720c */ /* 0x000fe40003f06070 */
[----:B------:R-:W-:-:S04]  /*01f0*/  LOP3.LUT R4, R0, R3, RZ, 0x3c, !PT ;  /* 0x0000000300047212 */ /* 0x000fc800078e3cff */
[----:B------:R-:W-:Y:S02]  /*0200*/  ISETP.GE.AND P1, PT, R4, RZ, PT ;  /* 0x000000ff0400720c */ /* 0x000fe40003f26270 */
[----:B------:R-:W0:Y:S05]  /*0210*/  LDC.64 R4, c[0x0][0x388] ;  /* 0x0000e200ff047b82 */ /* 0x000e2a0000000a00 */
[----:B------:R-:W-:-:S06]  /*0220*/  @P0 VIADD R7, R7, 0x1 ;  /* 0x0000000107070836 */ /* 0x000fcc0000000000 */
[----:B------:R-:W-:Y:S02]  /*0230*/  @!P1 IADD3 R7, PT, PT, -R7, RZ, RZ ;  /* 0x000000ff07079210 */ /* 0x000fe40007ffe1ff */
[----:B------:R-:W-:-:S05]  /*0240*/  @!P2 LOP3.LUT R7, RZ, R3, RZ, 0x33, !PT ;  /* 0x00000003ff07a212 */ /* 0x000fca00078e33ff */
[----:B------:R-:W-:-:S04]  /*0250*/  IMAD.MOV R6, RZ, RZ, -R7 ;  /* 0x000000ffff067224 */ /* 0x000fc800078e0a07 */
[----:B------:R-:W-:-:S04]  /*0260*/  IMAD R0, R3, R6, R0 ;  /* 0x0000000603007224 */ /* 0x000fc800078e0200 */
[----:B------:R-:W-:-:S04]  /*0270*/  IMAD R3, R0, R2, R7 ;  /* 0x0000000200037224 */ /* 0x000fc800078e0207 */
[----:B0-----:R-:W-:-:S05]  /*0280*/  IMAD.WIDE R2, R3, 0x4, R4 ;  /* 0x0000000403027825 */ /* 0x001fca00078e0204 */
[----:B--2---:R-:W-:Y:S01]  /*0290*/  STG.E desc[UR4][R2.64], R9 ;  /* 0x0000000902007986 */ /* 0x004fe2000c101904 */
[----:B------:R-:W-:Y:S05]  /*02a0*/  EXIT ;  /* 0x000000000000794d */ /* 0x000fea0003800000 */
.L_x_40:
        /* <DEDUP_REMOVED lines=13> */
.L_x_75:


//--------------------- .text._Z15matrixScalarDivPffS_ii --------------------------
	.section	.text._Z15matrixScalarDivPffS_ii,"ax",@progbits
	.align	128
        .global         _Z15matrixScalarDivPffS_ii
        .type           _Z15matrixScalarDivPffS_ii,@function
        .size           _Z15matrixScalarDivPffS_ii,(.L_x_67 - _Z15matrixScalarDivPffS_ii)
        .other          _Z15matrixScalarDivPffS_ii,@"STO_CUDA_ENTRY STV_DEFAULT"
_Z15matrixScalarDivPffS_ii:
.text._Z15matrixScalarDivPffS_ii:
        /* <DEDUP_REMOVED lines=11> */
[----:B------:R-:W2:Y:S01]  /*00b0*/  LDC R9, c[0x0][0x388] ;  /* 0x0000e200ff097b82 */ /* 0x000ea20000000800 */
[----:B0-----:R-:W-:-:S05]  /*00c0*/  IMAD.WIDE R4, R2, 0x4, R4 ;  /* 0x0000000402047825 */ /* 0x001fca00078e0204 */
[----:B-1----:R-:W3:Y:S01]  /*00d0*/  LDG.E R0, desc[UR4][R4.64] ;  /* 0x0000000404007981 */ /* 0x002ee2000c1e1900 */
[----:B------:R-:W-:Y:S01]  /*00e0*/  BSSY.RECONVERGENT B0, `(.L_x_41) ;  /* 0x000000c000007945 */ /* 0x000fe20003800200 */
[----:B--2---:R-:W0:Y:S02]  /*00f0*/  MUFU.RCP R3, R9 ;  /* 0x0000000900037308 */ /* 0x004e240000001000 */
[----:B0-----:R-:W-:-:S04]  /*0100*/  FFMA R6, R3, -R9, 1 ;  /* 0x3f80000003067423 */ /* 0x001fc80000000809 */
[----:B------:R-:W-:Y:S02]  /*0110*/  FFMA R3, R3, R6, R3 ;  /* 0x0000000603037223 */ /* 0x000fe40000000003 */
[----:B---3--:R-:W0:Y:S02]  /*0120*/  FCHK P0, R0, R9 ;  /* 0x0000000900007302 */ /* 0x008e240000000000 */
[----:B------:R-:W-:-:S04]  /*0130*/  FFMA R6, R0, R3, RZ ;  /* 0x0000000300067223 */ /* 0x000fc800000000ff */
[----:B------:R-:W-:-:S04]  /*0140*/  FFMA R7, R6, -R9, R0 ;  /* 0x8000000906077223 */ /* 0x000fc80000000000 */
[----:B------:R-:W-:Y:S01]  /*0150*/  FFMA R7, R3, R7, R6 ;  /* 0x0000000703077223 */ /* 0x000fe20000000006 */
[----:B0-----:R-:W-:Y:S06]  /*0160*/  @!P0 BRA `(.L_x_42) ;  /* 0x00000000000c8947 */ /* 0x001fec0003800000 */
[----:B------:R-:W-:-:S07]  /*0170*/  MOV R4, 0x190 ;  /* 0x0000019000047802 */ /* 0x000fce0000000f00 */
[----:B------:R-:W-:Y:S05]  /*0180*/  CALL.REL.NOINC `($__internal_2_$__cuda_sm3x_div_rn_noftz_f32_slowpath) ;  /* 0x0000000000187944 */ /* 0x000fea0003c00000 */
[----:B------:R-:W-:-:S07]  /*0190*/  IMAD.MOV.U32 R7, RZ, RZ, R0 ;  /* 0x000000ffff077224 */ /* 0x000fce00078e0000 */
.L_x_42:
[----:B------:R-:W-:Y:S05]  /*01a0*/  BSYNC.RECONVERGENT B0 ;  /* 0x0000000000007941 */ /* 0x000fea0003800200 */
.L_x_41:
[----:B------:R-:W0:Y:S02]  /*01b0*/  LDC.64 R4, c[0x0][0x390] ;  /* 0x0000e400ff047b82 */ /* 0x000e240000000a00 */
[----:B0-----:R-:W-:-:S05]  /*01c0*/  IMAD.WIDE R2, R2, 0x4, R4 ;  /* 0x0000000402027825 */ /* 0x001fca00078e0204 */
[----:B------:R-:W-:Y:S01]  /*01d0*/  STG.E desc[UR4][R2.64], R7 ;  /* 0x0000000702007986 */ /* 0x000fe2000c101904 */
[----:B------:R-:W-:Y:S05]  /*01e0*/  EXIT ;  /* 0x000000000000794d */ /* 0x000fea0003800000 */
        .weak           $__internal_2_$__cuda_sm3x_div_rn_noftz_f32_slowpath
        .type           $__internal_2_$__cuda_sm3x_div_rn_noftz_f32_slowpath,@function
        .size           $__internal_2_$__cuda_sm3x_div_rn_noftz_f32_slowpath,(.L_x_67 - $__internal_2_$__cuda_sm3x_div_rn_noftz_f32_slowpath)
$__internal_2_$__cuda_sm3x_div_rn_noftz_f32_slowpath:
[----:B------:R-:W0:Y:S01]  /*01f0*/  LDC R3, c[0x0][0x388] ;  /* 0x0000e200ff037b82 */ /* 0x000e220000000800 */
[--C-:B------:R-:W-:Y:S01]  /*0200*/  SHF.R.U32.HI R5, RZ, 0x17, R0.reuse ;  /* 0x00000017ff057819 */ /* 0x100fe20000011600 */
[----:B------:R-:W1:Y:S01]  /*0210*/  LDCU UR6, c[0x0][0x388] ;  /* 0x00007100ff0677ac */ /* 0x000e620008000800 */
[----:B------:R-:W-:Y:S01]  /*0220*/  BSSY.RECONVERGENT B1, `(.L_x_43) ;  /* 0x0000064000017945 */ /* 0x000fe20003800200 */
[----:B------:R-:W-:Y:S01]  /*0230*/  IMAD.MOV.U32 R7, RZ, RZ, R0 ;  /* 0x000000ffff077224 */ /* 0x000fe200078e0000 */
[----:B------:R-:W-:-:S05]  /*0240*/  LOP3.LUT R5, R5, 0xff, RZ, 0xc0, !PT ;  /* 0x000000ff05057812 */ /* 0x000fca00078ec0ff */
[----:B------:R-:W-:Y:S02]  /*0250*/  VIADD R10, R5, 0xffffffff ;  /* 0xffffffff050a7836 */ /* 0x000fe40000000000 */
[----:B-1----:R-:W-:Y:S01]  /*0260*/  IMAD.U32 R8, RZ, RZ, UR6 ;  /* 0x00000006ff087e24 */ /* 0x002fe2000f8e00ff */
[----:B0-----:R-:W-:-:S04]  /*0270*/  SHF.R.U32.HI R6, RZ, 0x17, R3 ;  /* 0x00000017ff067819 */ /* 0x001fc80000011603 */
[----:B------:R-:W-:-:S05]  /*0280*/  LOP3.LUT R6, R6, 0xff, RZ, 0xc0, !PT ;  /* 0x000000ff06067812 */ /* 0x000fca00078ec0ff */
[----:B------:R-:W-:-:S05]  /*0290*/  VIADD R11, R6, 0xffffffff ;  /* 0xffffffff060b7836 */ /* 0x000fca0000000000 */
[----:B------:R-:W-:-:S04]  /*02a0*/  ISETP.GT.U32.AND P0, PT, R11, 0xfd, PT ;  /* 0x000000fd0b00780c */ /* 0x000fc80003f04070 */
[----:B------:R-:W-:-:S13]  /*02b0*/  ISETP.GT.U32.OR P0, PT, R10, 0xfd, P0 ;  /* 0x000000fd0a00780c */ /* 0x000fda0000704470 */
[----:B------:R-:W-:Y:S01]  /*02c0*/  @!P0 IMAD.MOV.U32 R9, RZ, RZ, RZ ;  /* 0x000000ffff098224 */ /* 0x000fe200078e00ff */
[----:B------:R-:W-:Y:S06]  /*02d0*/  @!P0 BRA `(.L_x_44) ;  /* 0x00000000005c8947 */ /* 0x000fec0003800000 */
[----:B------:R-:W-:Y:S02]  /*02e0*/  FSETP.GTU.FTZ.AND P1, PT, |R3|, +INF , PT ;  /* 0x7f8000000300780b */ /* 0x000fe40003f3c200 */
        /* <DEDUP_REMOVED lines=22> */
.L_x_44:
[----:B------:R-:W-:Y:S01]  /*0450*/  LEA R3, R6, 0xc0800000, 0x17 ;  /* 0xc080000006037811 */ /* 0x000fe200078eb8ff */
[----:B------:R-:W-:Y:S01]  /*0460*/  VIADD R5, R5, 0xffffff81 ;  /* 0xffffff8105057836 */ /* 0x000fe20000000000 */
[----:B------:R-:W-:Y:S03]  /*0470*/  BSSY.RECONVERGENT B2, `(.L_x_49) ;  /* 0x0000035000027945 */ /* 0x000fe60003800200 */
[----:B------:R-:W-:Y:S01]  /*0480*/  IMAD.IADD R3, R8, 0x1, -R3 ;  /* 0x0000000108037824 */ /* 0x000fe200078e0a03 */
[C---:B------:R-:W-:Y:S01]  /*0490*/  IADD3 R6, PT, PT, R5.reuse, 0x7f, -R6 ;  /* 0x0000007f05067810 */ /* 0x040fe20007ffe806 */
[----:B------:R-:W-:Y:S02]  /*04a0*/  IMAD R0, R5, -0x800000, R7 ;  /* 0xff80000005007824 */ /* 0x000fe400078e0207 */
[----:B------:R-:W0:Y:S01]  /*04b0*/  MUFU.RCP R8, R3 ;  /* 0x0000000300087308 */ /* 0x000e220000001000 */
[----:B------:R-:W-:Y:S01]  /*04c0*/  FADD.FTZ R11, -R3, -RZ ;  /* 0x800000ff030b7221 */ /* 0x000fe20000010100 */
[----:B------:R-:W-:-:S03]  /*04d0*/  IMAD.IADD R6, R6, 0x1, R9 ;  /* 0x0000000106067824 */ /* 0x000fc600078e0209 */
        /* <DEDUP_REMOVED lines=42> */
.L_x_51:
[----:B------:R-:W-:-:S04]  /*0780*/  LOP3.LUT R0, R0, 0x80000000, RZ, 0xc0, !PT ;  /* 0x8000000000007812 */ /* 0x000fc800078ec0ff */
[----:B------:R-:W-:Y:S01]  /*0790*/  LOP3.LUT R0, R0, 0x7f800000, RZ, 0xfc, !PT ;  /* 0x7f80000000007812 */ /* 0x000fe200078efcff */
[----:B------:R-:W-:Y:S06]  /*07a0*/  BRA `(.L_x_52) ;  /* 0x0000000000047947 */ /* 0x000fec0003800000 */
.L_x_50:
[----:B------:R-:W-:-:S07]  /*07b0*/  IMAD R0, R6, 0x800000, R0 ;  /* 0x0080000006007824 */ /* 0x000fce00078e0200 */
.L_x_52:
[----:B------:R-:W-:Y:S05]  /*07c0*/  BSYNC.RECONVERGENT B2 ;  /* 0x0000000000027941 */ /* 0x000fea0003800200 */
.L_x_49:
[----:B------:R-:W-:Y:S05]  /*07d0*/  BRA `(.L_x_53) ;  /* 0x0000000000207947 */ /* 0x000fea0003800000 */
.L_x_48:
[----:B------:R-:W-:-:S04]  /*07e0*/  LOP3.LUT R0, R8, 0x80000000, R7, 0x48, !PT ;  /* 0x8000000008007812 */ /* 0x000fc800078e4807 */
[----:B------:R-:W-:Y:S01]  /*07f0*/  LOP3.LUT R0, R0, 0x7f800000, RZ, 0xfc, !PT ;  /* 0x7f80000000007812 */ /* 0x000fe200078efcff */
[----:B------:R-:W-:Y:S06]  /*0800*/  BRA `(.L_x_53) ;  /* 0x0000000000147947 */ /* 0x000fec0003800000 */
.L_x_47:
[----:B------:R-:W-:Y:S01]  /*0810*/  LOP3.LUT R0, R8, 0x80000000, R7, 0x48, !PT ;  /* 0x8000000008007812 */ /* 0x000fe200078e4807 */
[----:B------:R-:W-:Y:S06]  /*0820*/  BRA `(.L_x_53) ;  /* 0x00000000000c7947 */ /* 0x000fec0003800000 */
.L_x_46:
[----:B------:R-:W0:Y:S01]  /*0830*/  MUFU.RSQ R0, -QNAN ;  /* 0xffc0000000007908 */ /* 0x000e220000001400 */
[----:B------:R-:W-:Y:S05]  /*0840*/  BRA `(.L_x_53) ;  /* 0x0000000000047947 */ /* 0x000fea0003800000 */
.L_x_45:
[----:B------:R-:W-:-:S07]  /*0850*/  FADD.FTZ R0, R0, R3 ;  /* 0x0000000300007221 */ /* 0x000fce0000010000 */
.L_x_53:
[----:B------:R-:W-:Y:S05]  /*0860*/  BSYNC.RECONVERGENT B1 ;  /* 0x0000000000017941 */ /* 0x000fea0003800200 */
.L_x_43:
[----:B------:R-:W-:-:S04]  /*0870*/  IMAD.MOV.U32 R5, RZ, RZ, 0x0 ;  /* 0x00000000ff057424 */ /* 0x000fc800078e00ff */
[----:B0-----:R-:W-:Y:S05]  /*0880*/  RET.REL.NODEC R4 `(_Z15matrixScalarDivPffS_ii) ;  /* 0xfffffff404dc7950 */ /* 0x001fea0003c3ffff */
.L_x_54:
        /* <DEDUP_REMOVED lines=15> */
.L_x_67:


//--------------------- .text._Z16matrixScalarMultPffS_ii --------------------------
	.section	.text._Z16matrixScalarMultPffS_ii,"ax",@progbits
	.align	128
        .global         _Z16matrixScalarMultPffS_ii
        .type           _Z16matrixScalarMultPffS_ii,@function
        .size           _Z16matrixScalarMultPffS_ii,(.L_x_77 - _Z16matrixScalarMultPffS_ii)
        .other          _Z16matrixScalarMultPffS_ii,@"STO_CUDA_ENTRY STV_DEFAULT"
_Z16matrixScalarMultPffS_ii:
.text._Z16matrixScalarMultPffS_ii:
        /* <DEDUP_REMOVED lines=11> */
[----:B------:R-:W2:Y:S06]  /*00b0*/  LDCU UR6, c[0x0][0x388] ;  /* 0x00007100ff0677ac */ /* 0x000eac0008000800 */
[----:B------:R-:W3:Y:S01]  /*00c0*/  LDC.64 R4, c[0x0][0x390] ;  /* 0x0000e400ff047b82 */ /* 0x000ee20000000a00 */
[----:B0-----:R-:W-:-:S06]  /*00d0*/  IMAD.WIDE R2, R7, 0x4, R2 ;  /* 0x0000000407027825 */ /* 0x001fcc00078e0202 */
[----:B-1----:R-:W2:Y:S01]  /*00e0*/  LDG.E R2, desc[UR4][R2.64] ;  /* 0x0000000402027981 */ /* 0x002ea2000c1e1900 */
[----:B---3--:R-:W-:-:S04]  /*00f0*/  IMAD.WIDE R4, R7, 0x4, R4 ;  /* 0x0000000407047825 */ /* 0x008fc800078e0204 */
[----:B--2---:R-:W-:-:S05]  /*0100*/  FMUL R7, R2, UR6 ;  /* 0x0000000602077c20 */ /* 0x004fca0008400000 */
[----:B------:R-:W-:Y:S01]  /*0110*/  STG.E desc[UR4][R4.64], R7 ;  /* 0x0000000704007986 */ /* 0x000fe2000c101904 */
[----:B------:R-:W-:Y:S05]  /*0120*/  EXIT ;  /* 0x000000000000794d */ /* 0x000fea0003800000 */
.L_x_55:
        /* <DEDUP_REMOVED lines=13> */
.L_x_77:


//--------------------- .text._Z9matrixDotPfS_S_iii --------------------------
	.section	.text._Z9matrixDotPfS_S_iii,"ax",@progbits
	.align	128
        .global         _Z9matrixDotPfS_S_iii
        .type           _Z9matrixDotPfS_S_iii,@function
        .size           _Z9matrixDotPfS_S_iii,(.L_x_78 - _Z9matrixDotPfS_S_iii)
        .other          _Z9matrixDotPfS_S_iii,@"STO_CUDA_ENTRY STV_DEFAULT"
_Z9matrixDotPfS_S_iii:
.text._Z9matrixDotPfS_S_iii:
[----:B------:R-:W-:Y:S01]  /*0000*/  LDC R1, c[0x0][0x37c] ;  /* 0x0000df00ff017b82 */ /* 0x000fe20000000800 */
[----:B------:R-:W0:Y:S07]  /*0010*/  S2R R5, SR_TID.X ;  /* 0x0000000000057919 */ /* 0x000e2e0000002100 */
[----:B------:R-:W0:Y:S01]  /*0020*/  S2UR UR4, SR_CTAID.X ;  /* 0x00000000000479c3 */ /* 0x000e220000002500 */
[----:B------:R-:W1:Y:S07]  /*0030*/  LDCU UR5, c[0x0][0x3a0] ;  /* 0x00007400ff0577ac */ /* 0x000e6e0008000800 */
[----:B------:R-:W0:Y:S08]  /*0040*/  LDC R0, c[0x0][0x360] ;  /* 0x0000d800ff007b82 */ /* 0x000e300000000800 */
[----:B------:R-:W1:Y:S01]  /*0050*/  LDC.64 R2, c[0x0][0x398] ;  /* 0x0000e600ff027b82 */ /* 0x000e620000000a00 */
[----:B0-----:R-:W-:-:S02]  /*0060*/  IMAD R0, R0, UR4, R5 ;  /* 0x0000000400007c24 */ /* 0x001fc4000f8e0205 */
[----:B-1----:R-:W-:Y:S01]  /*0070*/  IMAD R5, R3, UR5, RZ ;  /* 0x0000000503057c24 */ /* 0x002fe2000f8e02ff */
[----:B------:R-:W-:-:S04]  /*0080*/  ISETP.GE.AND P0, PT, R2, 0x1, PT ;  /* 0x000000010200780c */ /* 0x000fc80003f06270 */
[----:B------:R-:W-:-:S13]  /*0090*/  ISETP.GE.OR P0, PT, R0, R5, !P0 ;  /* 0x000000050000720c */ /* 0x000fda0004706670 */
[----:B------:R-:W-:Y:S05]  /*00a0*/  @P0 EXIT ;  /* 0x000000000000094d */ /* 0x000fea0003800000 */
[----:B------:R-:W-:Y:S01]  /*00b0*/  IABS R8, R3 ;  /* 0x0000000300087213 */ /* 0x000fe20000000000 */
[----:B------:R-:W0:Y:S01]  /*00c0*/  LDCU.64 UR6, c[0x0][0x358] ;  /* 0x00006b00ff0677ac */ /* 0x000e220008000a00 */
[----:B------:R-:W-:Y:S02]  /*00d0*/  IABS R9, R0 ;  /* 0x0000000000097213 */ /* 0x000fe40000000000 */
[----:B------:R-:W1:Y:S01]  /*00e0*/  I2F.RP R6, R8 ;  /* 0x0000000800067306 */ /* 0x000e620000209400 */
[----:B------:R-:W-:-:S07]  /*00f0*/  LOP3.LUT R20, R2, 0x7, RZ, 0xc0, !PT ;  /* 0x0000000702147812 */ /* 0x000fce00078ec0ff */
[----:B-1----:R-:W1:Y:S02]  /*0100*/  MUFU.RCP R6, R6 ;  /* 0x0000000600067308 */ /* 0x002e640000001000 */
[----:B-1----:R-:W-:Y:S02]  /*0110*/  IADD3 R4, PT, PT, R6, 0xffffffe, RZ ;  /* 0x0ffffffe06047810 */ /* 0x002fe40007ffe0ff */
[----:B------:R-:W-:-:S04]  /*0120*/  LOP3.LUT R6, R0, R3, RZ, 0x3c, !PT ;  /* 0x0000000300067212 */ /* 0x000fc800078e3cff */
[----:B------:R1:W2:Y:S01]  /*0130*/  F2I.FTZ.U32.TRUNC.NTZ R5, R4 ;  /* 0x0000000400057305 */ /* 0x0002a2000021f000 */
[----:B------:R-:W-:Y:S01]  /*0140*/  ISETP.GE.AND P1, PT, R6, RZ, PT ;  /* 0x000000ff0600720c */ /* 0x000fe20003f26270 */
[----:B-1----:R-:W-:Y:S01]  /*0150*/  HFMA2 R4, -RZ, RZ, 0, 0 ;  /* 0x00000000ff047431 */ /* 0x002fe200000001ff */
[----:B--2---:R-:W-:-:S05]  /*0160*/  IADD3 R7, PT, PT, RZ, -R5, RZ ;  /* 0x80000005ff077210 */ /* 0x004fca0007ffe0ff */
[----:B------:R-:W-:-:S04]  /*0170*/  IMAD R7, R7, R8, RZ ;  /* 0x0000000807077224 */ /* 0x000fc800078e02ff */
[----:B------:R-:W-:-:S06]  /*0180*/  IMAD.HI.U32 R5, R5, R7, R4 ;  /* 0x0000000705057227 */ /* 0x000fcc00078e0004 */
[----:B------:R-:W-:-:S05]  /*0190*/  IMAD.HI.U32 R7, R5, R9, RZ ;  /* 0x0000000905077227 */ /* 0x000fca00078e00ff */
[----:B------:R-:W-:-:S05]  /*01a0*/  IADD3 R5, PT, PT, -R7, RZ, RZ ;  /* 0x000000ff07057210 */ /* 0x000fca0007ffe1ff */
[----:B------:R-:W-:-:S05]  /*01b0*/  IMAD R5, R8, R5, R9 ;  /* 0x0000000508057224 */ /* 0x000fca00078e0209 */
[----:B------:R-:W-:-:S13]  /*01c0*/  ISETP.GT.U32.AND P2, PT, R8, R5, PT ;  /* 0x000000050800720c */ /* 0x000fda0003f44070 */
[-C--:B------:R-:W-:Y:S02]  /*01d0*/  @!P2 IADD3 R5, PT, PT, R5, -R8.reuse, RZ ;  /* 0x800000080505a210 */ /* 0x080fe40007ffe0ff */
[----:B------:R-:W-:Y:S02]  /*01e0*/  @!P2 IADD3 R7, PT, PT, R7, 0x1, RZ ;  /* 0x000000010707a810 */ /* 0x000fe40007ffe0ff */
[----:B------:R-:W-:Y:S02]  /*01f0*/  ISETP.GE.U32.AND P0, PT, R5, R8, PT ;  /* 0x000000080500720c */ /* 0x000fe40003f06070 */
[----:B------:R-:W1:Y:S01]  /*0200*/  LDC.64 R4, c[0x0][0x390] ;  /* 0x0000e400ff047b82 */ /* 0x000e620000000a00 */
[----:B------:R-:W-:Y:S02]  /*0210*/  ISETP.NE.AND P2, PT, R3, RZ, PT ;  /* 0x000000ff0300720c */ /* 0x000fe40003f45270 */
[----:B------:R-:W-:-:S08]  /*0220*/  MOV R8, RZ ;  /* 0x000000ff00087202 */ /* 0x000fd00000000f00 */
[----:B------:R-:W-:Y:S02]  /*0230*/  @P0 IADD3 R7, PT, PT, R7, 0x1, RZ ;  /* 0x0000000107070810 */ /* 0x000fe40007ffe0ff */
[----:B------:R-:W-:Y:S02]  /*0240*/  ISETP.GE.U32.AND P0, PT, R2, 0x8, PT ;  /* 0x000000080200780c */ /* 0x000fe40003f06070 */
[----:B------:R-:W-:Y:S02]  /*0250*/  @!P1 IADD3 R7, PT, PT, -R7, RZ, RZ ;  /* 0x000000ff07079210 */ /* 0x000fe40007ffe1ff */
[----:B------:R-:W-:Y:S02]  /*0260*/  @!P2 LOP3.LUT R7, RZ, R3, RZ, 0x33, !PT ;  /* 0x00000003ff07a212 */ /* 0x000fe400078e33ff */
[----:B------:R-:W-:Y:S02]  /*0270*/  ISETP.NE.AND P1, PT, R20, RZ, PT ;  /* 0x000000ff1400720c */ /* 0x000fe40003f25270 */
[----:B------:R-:W-:Y:S01]  /*0280*/  IADD3 R6, PT, PT, -R7, RZ, RZ ;  /* 0x000000ff07067210 */ /* 0x000fe20007ffe1ff */
[----:B-1----:R-:W-:-:S04]  /*0290*/  IMAD.WIDE R4, R0, 0x4, R4 ;  /* 0x0000000400047825 */ /* 0x002fc800078e0204 */
[----:B------:R-:W-:Y:S01]  /*02a0*/  IMAD R0, R3, R6, R0 ;  /* 0x0000000603007224 */ /* 0x000fe200078e0200 */
[----:B0-----:R0:W5:Y:S01]  /*02b0*/  LDG.E R13, desc[UR6][R4.64] ;  /* 0x00000006040d7981 */ /* 0x001162000c1e1900 */
[----:B------:R-:W-:Y:S01]  /*02c0*/  IMAD R9, R7, R2, RZ ;  /* 0x0000000207097224 */ /* 0x000fe200078e02ff */
[----:B------:R-:W-:Y:S06]  /*02d0*/  @!P0 BRA `(.L_x_56) ;  /* 0x0000000000e08947 */ /* 0x000fec0003800000 */
[----:B------:R-:W1:Y:S01]  /*02e0*/  LDCU.64 UR4, c[0x0][0x380] ;  /* 0x00007000ff0477ac */ /* 0x000e620008000a00 */
[----:B------:R-:W-:Y:S02]  /*02f0*/  LOP3.LUT R8, R2, 0x7ffffff8, RZ, 0xc0, !PT ;  /* 0x7ffffff802087812 */ /* 0x000fe400078ec0ff */
[----:B------:R-:W-:Y:S02]  /*0300*/  MOV R11, R9 ;  /* 0x00000009000b7202 */ /* 0x000fe40000000f00 */
[----:B------:R-:W-:Y:S02]  /*0310*/  MOV R12, R0 ;  /* 0x00000000000c7202 */ /* 0x000fe40000000f00 */
[----:B------:R-:W-:Y:S01]  /*0320*/  IADD3 R10, PT, PT, -R8, RZ, RZ ;  /* 0x000000ff080a7210 */ /* 0x000fe20007ffe1ff */
[----:B-1----:R-:W-:-:S04]  /*0330*/  UIADD3 UR4, UP0, UPT, UR4, 0x10, URZ ;  /* 0x0000001004047890 */ /* 0x002fc8000ff1e0ff */
[----:B------:R-:W-:-:S12]  /*0340*/  UIADD3.X UR5, UPT, UPT, URZ, UR5, URZ, UP0, !UPT ;  /* 0x00000005ff057290 */ /* 0x000fd800087fe4ff */
.L_x_57:
[----:B------:R-:W1:Y:S01]  /*0350*/  LDC.64 R14, c[0x0][0x388] ;  /* 0x0000e200ff0e7b82 */ /* 0x000e620000000a00 */
[----:B------:R-:W-:Y:S02]  /*0360*/  MOV R6, UR4 ;  /* 0x0000000400067c02 */ /* 0x000fe40008000f00 */
[----:B------:R-:W-:-:S03]  /*0370*/  MOV R7, UR5 ;  /* 0x0000000500077c02 */ /* 0x000fc60008000f00 */
[----:B------:R-:W-:-:S05]  /*0380*/  IMAD.WIDE R6, R11, 0x4, R6 ;  /* 0x000000040b067825 */ /* 0x000fca00078e0206 */
[----:B--2---:R-:W2:Y:S01]  /*0390*/  LDG.E R16, desc[UR6][R6.64+-0x10] ;  /* 0xfffff00606107981 */ /* 0x004ea2000c1e1900 */
[----:B-1----:R-:W-:-:S05]  /*03a0*/  IMAD.WIDE R14, R12, 0x4, R14 ;  /* 0x000000040c0e7825 */ /* 0x002fca00078e020e */
[----:B------:R-:W2:Y:S02]  /*03b0*/  LDG.E R17, desc[UR6][R14.64] ;  /* 0x000000060e117981 */ /* 0x000ea4000c1e1900 */
[----:B--2--5:R-:W-:Y:S01]  /*03c0*/  FFMA R13, R16, R17, R13 ;  /* 0x00000011100d7223 */ /* 0x024fe2000000000d */
[----:B------:R-:W-:-:S04]  /*03d0*/  IMAD.WIDE R16, R3, 0x4, R14 ;  /* 0x0000000403107825 */ /* 0x000fc800078e020e */
[----:B------:R1:W-:Y:S04]  /*03e0*/  STG.E desc[UR6][R4.64], R13 ;  /* 0x0000000d04007986 */ /* 0x0003e8000c101906 */
[----:B------:R-:W2:Y:S04]  /*03f0*/  LDG.E R18, desc[UR6][R6.64+-0xc] ;  /* 0xfffff40606127981 */ /* 0x000ea8000c1e1900 */
[----:B------:R-:W2:Y:S02]  /*0400*/  LDG.E R19, desc[UR6][R16.64] ;  /* 0x0000000610137981 */ /* 0x000ea4000c1e1900 */
[----:B--2---:R-:W-:Y:S01]  /*0410*/  FFMA R21, R18, R19, R13 ;  /* 0x0000001312157223 */ /* 0x004fe2000000000d */
[----:B------:R-:W-:-:S04]  /*0420*/  IMAD.WIDE R18, R3, 0x4, R16 ;  /* 0x0000000403127825 */ /* 0x000fc800078e0210 */
[----:B------:R2:W-:Y:S04]  /*0430*/  STG.E desc[UR6][R4.64], R21 ;  /* 0x0000001504007986 */ /* 0x0005e8000c101906 */
[----:B------:R-:W3:Y:S04]  /*0440*/  LDG.E R22, desc[UR6][R6.64+-0x8] ;  /* 0xfffff80606167981 */ /* 0x000ee8000c1e1900 */
[----:B------:R-:W3:Y:S02]  /*0450*/  LDG.E R14, desc[UR6][R18.64] ;  /* 0x00000006120e7981 */ /* 0x000ee4000c1e1900 */
[----:B---3--:R-:W-:Y:S01]  /*0460*/  FFMA R23, R22, R14, R21 ;  /* 0x0000000e16177223 */ /* 0x008fe20000000015 */
[----:B------:R-:W-:-:S04]  /*0470*/  IMAD.WIDE R14, R3, 0x4, R18 ;  /* 0x00000004030e7825 */ /* 0x000fc800078e0212 */
[----:B------:R3:W-:Y:S04]  /*0480*/  STG.E desc[UR6][R4.64], R23 ;  /* 0x0000001704007986 */ /* 0x0007e8000c101906 */
[----:B------:R-:W4:Y:S04]  /*0490*/  LDG.E R22, desc[UR6][R6.64+-0x4] ;  /* 0xfffffc0606167981 */ /* 0x000f28000c1e1900 */
[----:B-1----:R-:W4:Y:S01]  /*04a0*/  LDG.E R13, desc[UR6][R14.64] ;  /* 0x000000060e0d7981 */ /* 0x002f22000c1e1900 */
[----:B------:R-:W-:-:S04]  /*04b0*/  IMAD.WIDE R16, R3, 0x4, R14 ;  /* 0x0000000403107825 */ /* 0x000fc800078e020e */
[----:B----4-:R-:W-:-:S05]  /*04c0*/  FFMA R13, R22, R13, R23 ;  /* 0x0000000d160d7223 */ /* 0x010fca0000000017 */
[----:B------:R1:W-:Y:S04]  /*04d0*/  STG.E desc[UR6][R4.64], R13 ;  /* 0x0000000d04007986 */ /* 0x0003e8000c101906 */
[----:B------:R-:W4:Y:S04]  /*04e0*/  LDG.E R22, desc[UR6][R6.64] ;  /* 0x0000000606167981 */ /* 0x000f28000c1e1900 */
[----:B--2---:R-:W4:Y:S01]  /*04f0*/  LDG.E R21, desc[UR6][R16.64] ;  /* 0x0000000610157981 */ /* 0x004f22000c1e1900 */
[----:B------:R-:W-:-:S04]  /*0500*/  IMAD.WIDE R18, R3, 0x4, R16 ;  /* 0x0000000403127825 */ /* 0x000fc800078e0210 */
[----:B----4-:R-:W-:-:S05]  /*0510*/  FFMA R21, R22, R21, R13 ;  /* 0x0000001516157223 */ /* 0x010fca000000000d */
[----:B------:R2:W-:Y:S04]  /*0520*/  STG.E desc[UR6][R4.64], R21 ;  /* 0x0000001504007986 */ /* 0x0005e8000c101906 */
[----:B------:R-:W4:Y:S04]  /*0530*/  LDG.E R22, desc[UR6][R6.64+0x4] ;  /* 0x0000040606167981 */ /* 0x000f28000c1e1900 */
[----:B---3--:R-:W4:Y:S01]  /*0540*/  LDG.E R23, desc[UR6][R18.64] ;  /* 0x0000000612177981 */ /* 0x008f22000c1e1900 */
[----:B------:R-:W-:-:S04]  /*0550*/  IMAD.WIDE R14, R3, 0x4, R18 ;  /* 0x00000004030e7825 */ /* 0x000fc800078e0212 */
[----:B----4-:R-:W-:-:S05]  /*0560*/  FFMA R23, R22, R23, R21 ;  /* 0x0000001716177223 */ /* 0x010fca0000000015 */
[----:B------:R2:W-:Y:S04]  /*0570*/  STG.E desc[UR6][R4.64], R23 ;  /* 0x0000001704007986 */ /* 0x0005e8000c101906 */
[----:B------:R-:W3:Y:S04]  /*0580*/  LDG.E R22, desc[UR6][R6.64+0x8] ;  /* 0x0000080606167981 */ /* 0x000ee8000c1e1900 */
[----:B-1----:R-:W3:Y:S01]  /*0590*/  LDG.E R13, desc[UR6][R14.64] ;  /* 0x000000060e0d7981 */ /* 0x002ee2000c1e1900 */
[----:B------:R-:W-:Y:S01]  /*05a0*/  IMAD.WIDE R16, R3, 0x4, R14 ;  /* 0x0000000403107825 */ /* 0x000fe200078e020e */
[----:B------:R-:W-:-:S03]  /*05b0*/  IADD3 R10, PT, PT, R10, 0x8, RZ ;  /* 0x000000080a0a7810 */ /* 0x000fc60007ffe0ff */
[----:B---3--:R-:W-:-:S05]  /*05c0*/  FFMA R25, R22, R13, R23 ;  /* 0x0000000d16197223 */ /* 0x008fca0000000017 */
[----:B------:R2:W-:Y:S04]  /*05d0*/  STG.E desc[UR6][R4.64], R25 ;  /* 0x0000001904007986 */ /* 0x0005e8000c101906 */
[----:B------:R-:W3:Y:S04]  /*05e0*/  LDG.E R22, desc[UR6][R6.64+0xc] ;  /* 0x00000c0606167981 */ /* 0x000ee8000c1e1900 */
[----:B------:R-:W3:Y:S01]  /*05f0*/  LDG.E R16, desc[UR6][R16.64] ;  /* 0x0000000610107981 */ /* 0x000ee2000c1e1900 */
[----:B------:R-:W-:Y:S02]  /*0600*/  ISETP.NE.AND P0, PT, R10, RZ, PT ;  /* 0x000000ff0a00720c */ /* 0x000fe40003f05270 */
[----:B------:R-:W-:-:S02]  /*0610*/  LEA R12, R3, R12, 0x3 ;  /* 0x0000000c030c7211 */ /* 0x000fc400078e18ff */
[----:B------:R-:W-:Y:S01]  /*0620*/  IADD3 R11, PT, PT, R11, 0x8, RZ ;  /* 0x000000080b0b7810 */ /* 0x000fe20007ffe0ff */
[----:B---3--:R-:W-:-:S05]  /*0630*/  FFMA R13, R22, R16, R25 ;  /* 0x00000010160d7223 */ /* 0x008fca0000000019 */
[----:B------:R2:W-:Y:S03]  /*0640*/  STG.E desc[UR6][R4.64], R13 ;  /* 0x0000000d04007986 */ /* 0x0005e6000c101906 */
[----:B------:R-:W-:Y:S05]  /*0650*/  @P0 BRA `(.L_x_57) ;  /* 0xfffffffc003c0947 */ /* 0x000fea000383ffff */
.L_x_56:
[----:B------:R-:W-:Y:S05]  /*0660*/  @!P1 EXIT ;  /* 0x000000000000994d */ /* 0x000fea0003800000 */
[----:B------:R-:W-:Y:S02]  /*0670*/  ISETP.GE.U32.AND P0, PT, R20, 0x4, PT ;  /* 0x000000041400780c */ /* 0x000fe40003f06070 */
[----:B------:R-:W-:-:S04]  /*0680*/  LOP3.LUT R16, R2, 0x3, RZ, 0xc0, !PT ;  /* 0x0000000302107812 */ /* 0x000fc800078ec0ff */
[----:B------:R-:W-:-:S07]  /*0690*/  ISETP.NE.AND P1, PT, R16, RZ, PT ;  /* 0x000000ff1000720c */ /* 0x000fce0003f25270 */
[----:B------:R-:W-:Y:S06]  /*06a0*/  @!P0 BRA `(.L_x_58) ;  /* 0x0000000000688947 */ /* 0x000fec0003800000 */
[----:B------:R-:W1:Y:S01]  /*06b0*/  LDC.64 R6, c[0x0][0x380] ;  /* 0x0000e000ff067b82 */ /* 0x000e620000000a00 */
[----:B------:R-:W-:Y:S01]  /*06c0*/  IADD3 R15, PT, PT, R9, R8, RZ ;  /* 0x00000008090f7210 */ /* 0x000fe20007ffe0ff */
[----:B------:R-:W-:-:S06]  /*06d0*/  IMAD R17, R8, R3, R0 ;  /* 0x0000000308117224 */ /* 0x000fcc00078e0200 */
[----:B------:R-:W3:Y:S01]  /*06e0*/  LDC.64 R10, c[0x0][0x388] ;  /* 0x0000e200ff0a7b82 */ /* 0x000ee20000000a00 */
[----:B-1----:R-:W-:-:S05]  /*06f0*/  IMAD.WIDE R6, R15, 0x4, R6 ;  /* 0x000000040f067825 */ /* 0x002fca00078e0206 */
[----:B------:R-:W4:Y:S01]  /*0700*/  LDG.E R12, desc[UR6][R6.64] ;  /* 0x00000006060c7981 */ /* 0x000f22000c1e1900 */
[----:B---3--:R-:W-:-:S05]  /*0710*/  IMAD.WIDE R10, R17, 0x4, R10 ;  /* 0x00000004110a7825 */ /* 0x008fca00078e020a */
[----:B------:R-:W4:Y:S02]  /*0720*/  LDG.E R14, desc[UR6][R10.64] ;  /* 0x000000060a0e7981 */ /* 0x000f24000c1e1900 */
[----:B----45:R-:W-:Y:S01]  /*0730*/  FFMA R17, R12, R14, R13 ;  /* 0x0000000e0c117223 */ /* 0x030fe2000000000d */
[----:B--2---:R-:W-:-:S04]  /*0740*/  IMAD.WIDE R12, R3, 0x4, R10 ;  /* 0x00000004030c7825 */ /* 0x004fc800078e020a */
[----:B------:R1:W-:Y:S04]  /*0750*/  STG.E desc[UR6][R4.64], R17 ;  /* 0x0000001104007986 */ /* 0x0003e8000c101906 */
[----:B------:R-:W2:Y:S04]  /*0760*/  LDG.E R14, desc[UR6][R6.64+0x4] ;  /* 0x00000406060e7981 */ /* 0x000ea8000c1e1900 */
[----:B------:R-:W2:Y:S02]  /*0770*/  LDG.E R15, desc[UR6][R12.64] ;  /* 0x000000060c0f7981 */ /* 0x000ea4000c1e1900 */
[----:B--2---:R-:W-:Y:S01]  /*0780*/  FFMA R19, R14, R15, R17 ;  /* 0x0000000f0e137223 */ /* 0x004fe20000000011 */
[----:B------:R-:W-:-:S04]  /*0790*/  IMAD.WIDE R14, R3, 0x4, R12 ;  /* 0x00000004030e7825 */ /* 0x000fc800078e020c */
[----:B------:R1:W-:Y:S04]  /*07a0*/  STG.E desc[UR6][R4.64], R19 ;  /* 0x0000001304007986 */ /* 0x0003e8000c101906 */
[----:B------:R-:W2:Y:S04]  /*07b0*/  LDG.E R18, desc[UR6][R6.64+0x8] ;  /* 0x0000080606127981 */ /* 0x000ea8000c1e1900 */
[----:B------:R-:W2:Y:S01]  /*07c0*/  LDG.E R20, desc[UR6][R14.64] ;  /* 0x000000060e147981 */ /* 0x000ea2000c1e1900 */
[----:B------:R-:W-:-:S04]  /*07d0*/  IMAD.WIDE R10, R3, 0x4, R14 ;  /* 0x00000004030a7825 */ /* 0x000fc800078e020e */
[----:B--2---:R-:W-:-:S05]  /*07e0*/  FFMA R21, R18, R20, R19 ;  /* 0x0000001412157223 */ /* 0x004fca0000000013 */
[----:B------:R1:W-:Y:S04]  /*07f0*/  STG.E desc[UR6][R4.64], R21 ;  /* 0x0000001504007986 */ /* 0x0003e8000c101906 */
[----:B------:R-:W2:Y:S04]  /*0800*/  LDG.E R18, desc[UR6][R6.64+0xc] ;  /* 0x00000c0606127981 */ /* 0x000ea8000c1e1900 */
[----:B------:R-:W2:Y:S01]  /*0810*/  LDG.E R10, desc[UR6][R10.64] ;  /* 0x000000060a0a7981 */ /* 0x000ea2000c1e1900 */
[----:B------:R-:W-:Y:S01]  /*0820*/  IADD3 R8, PT, PT, R8, 0x4, RZ ;  /* 0x0000000408087810 */ /* 0x000fe20007ffe0ff */
[----:B--2---:R-:W-:-:S05]  /*0830*/  FFMA R13, R18, R10, R21 ;  /* 0x0000000a120d7223 */ /* 0x004fca0000000015 */
[----:B------:R1:W-:Y:S02]  /*0840*/  STG.E desc[UR6][R4.64], R13 ;  /* 0x0000000d04007986 */ /* 0x0003e4000c101906 */
.L_x_58:
[----:B------:R-:W-:Y:S05]  /*0850*/  @!P1 EXIT ;  /* 0x000000000000994d */ /* 0x000fea0003800000 */
[----:B------:R-:W-:Y:S02]  /*0860*/  ISETP.NE.AND P0, PT, R16, 0x1, PT ;  /* 0x000000011000780c */ /* 0x000fe40003f05270 */
[----:B------:R-:W-:-:S04]  /*0870*/  LOP3.LUT R2, R2, 0x1, RZ, 0xc0, !PT ;  /* 0x0000000102027812 */ /* 0x000fc800078ec0ff */
[----:B------:R-:W-:-:S07]  /*0880*/  ISETP.NE.U32.AND P1, PT, R2, 0x1, PT ;  /* 0x000000010200780c */ /* 0x000fce0003f25070 */
[----:B------:R-:W-:Y:S06]  /*0890*/  @!P0 BRA `(.L_x_59) ;  /* 0x0000000000408947 */ /* 0x000fec0003800000 */
[----:B------:R-:W3:Y:S01]  /*08a0*/  LDC.64 R6, c[0x0][0x380] ;  /* 0x0000e000ff067b82 */ /* 0x000ee20000000a00 */
[----:B------:R-:W-:Y:S01]  /*08b0*/  IADD3 R15, PT, PT, R9, R8, RZ ;  /* 0x00000008090f7210 */ /* 0x000fe20007ffe0ff */
[----:B-1----:R-:W-:-:S06]  /*08c0*/  IMAD R17, R8, R3, R0 ;  /* 0x0000000308117224 */ /* 0x002fcc00078e0200 */
[----:B------:R-:W1:Y:S01]  /*08d0*/  LDC.64 R10, c[0x0][0x388] ;  /* 0x0000e200ff0a7b82 */ /* 0x000e620000000a00 */
[----:B---3--:R-:W-:-:S05]  /*08e0*/  IMAD.WIDE R6, R15, 0x4, R6 ;  /* 0x000000040f067825 */ /* 0x008fca00078e0206 */
[----:B------:R-:W3:Y:S01]  /*08f0*/  LDG.E R2, desc[UR6][R6.64] ;  /* 0x0000000606027981 */ /* 0x000ee2000c1e1900 */
[----:B-1----:R-:W-:-:S05]  /*0900*/  IMAD.WIDE R10, R17, 0x4, R10 ;  /* 0x00000004110a7825 */ /* 0x002fca00078e020a */
[----:B------:R-:W3:Y:S01]  /*0910*/  LDG.E R12, desc[UR6][R10.64] ;  /* 0x000000060a0c7981 */ /* 0x000ee2000c1e1900 */
[----:B------:R-:W-:-:S04]  /*0920*/  IMAD.WIDE R14, R3, 0x4, R10 ;  /* 0x00000004030e7825 */ /* 0x000fc800078e020a */
[----:B---3-5:R-:W-:-:S05]  /*0930*/  FFMA R17, R2, R12, R13 ;  /* 0x0000000c02117223 */ /* 0x028fca000000000d */
[----:B------:R3:W-:Y:S04]  /*0940*/  STG.E desc[UR6][R4.64], R17 ;  /* 0x0000001104007986 */ /* 0x0007e8000c101906 */
[----:B------:R-:W2:Y:S04]  /*0950*/  LDG.E R2, desc[UR6][R6.64+0x4] ;  /* 0x0000040606027981 */ /* 0x000ea8000c1e1900 */
[----:B------:R-:W2:Y:S01]  /*0960*/  LDG.E R14, desc[UR6][R14.64] ;  /* 0x000000060e0e7981 */ /* 0x000ea2000c1e1900 */
[----:B------:R-:W-:Y:S01]  /*0970*/  IADD3 R8, PT, PT, R8, 0x2, RZ ;  /* 0x0000000208087810 */ /* 0x000fe20007ffe0ff */
[----:B--2---:R-:W-:-:S05]  /*0980*/  FFMA R13, R2, R14, R17 ;  /* 0x0000000e020d7223 */ /* 0x004fca0000000011 */
[----:B------:R3:W-:Y:S02]  /*0990*/  STG.E desc[UR6][R4.64], R13 ;  /* 0x0000000d04007986 */ /* 0x0007e4000c101906 */
.L_x_59:
[----:B------:R-:W-:Y:S05]  /*09a0*/  @P1 EXIT ;  /* 0x000000000000194d */ /* 0x000fea0003800000 */
[----:B------:R-:W4:Y:S01]  /*09b0*/  LDC.64 R6, c[0x0][0x380] ;  /* 0x0000e000ff067b82 */ /* 0x000f220000000a00 */
[----:B------:R-:W-:Y:S01]  /*09c0*/  IADD3 R9, PT, PT, R9, R8, RZ ;  /* 0x0000000809097210 */ /* 0x000fe20007ffe0ff */
[----:B------:R-:W-:-:S06]  /*09d0*/  IMAD R15, R8, R3, R0 ;  /* 0x00000003080f7224 */ /* 0x000fcc00078e0200 */
[----:B------:R-:W0:Y:S01]  /*09e0*/  LDC.64 R10, c[0x0][0x388] ;  /* 0x0000e200ff0a7b82 */ /* 0x000e220000000a00 */
[----:B----4-:R-:W-:-:S06]  /*09f0*/  IMAD.WIDE R2, R9, 0x4, R6 ;  /* 0x0000000409027825 */ /* 0x010fcc00078e0206 */
[----:B------:R-:W1:Y:S01]  /*0a00*/  LDG.E R2, desc[UR6][R2.64] ;  /* 0x0000000602027981 */ /* 0x000e62000c1e1900 */
[----:B0-----:R-:W-:-:S06]  /*0a10*/  IMAD.WIDE R6, R15, 0x4, R10 ;  /* 0x000000040f067825 */ /* 0x001fcc00078e020a */
[----:B------:R-:W1:Y:S02]  /*0a20*/  LDG.E R6, desc[UR6][R6.64] ;  /* 0x0000000606067981 */ /* 0x000e64000c1e1900 */
[----:B-123-5:R-:W-:-:S05]  /*0a30*/  FFMA R13, R2, R6, R13 ;  /* 0x00000006020d7223 */ /* 0x02efca000000000d */
[----:B------:R-:W-:Y:S01]  /*0a40*/  STG.E desc[UR6][R4.64], R13 ;  /* 0x0000000d04007986 */ /* 0x000fe2000c101906 */
[----:B------:R-:W-:Y:S05]  /*0a50*/  EXIT ;  /* 0x000000000000794d */ /* 0x000fea0003800000 */
.L_x_60:
        /* <DEDUP_REMOVED lines=10> */
.L_x_78:


//--------------------- .text._Z9matrixSubPfS_S_ii --------------------------
	.section	.text._Z9matrixSubPfS_S_ii,"ax",@progbits
	.align	128
        .global         _Z9matrixSubPfS_S_ii
        .type           _Z9matrixSubPfS_S_ii,@function
        .size           _Z9matrixSubPfS_S_ii,(.L_x_79 - _Z9matrixSubPfS_S_ii)
        .other          _Z9matrixSubPfS_S_ii,@"STO_CUDA_ENTRY STV_DEFAULT"
_Z9matrixSubPfS_S_ii:
.text._Z9matrixSubPfS_S_ii:
        /* <DEDUP_REMOVED lines=18> */
[----:B----4-:R-:W-:-:S05]  /*0120*/  FADD R9, R2, -R5 ;  /* 0x8000000502097221 */ /* 0x010fca0000000000 */
[----:B------:R-:W-:Y:S01]  /*0130*/  STG.E desc[UR4][R6.64], R9 ;  /* 0x0000000906007986 */ /* 0x000fe2000c101904 */
[----:B------:R-:W-:Y:S05]  /*0140*/  EXIT ;  /* 0x000000000000794d */ /* 0x000fea0003800000 */
.L_x_61:
        /* <DEDUP_REMOVED lines=11> */
.L_x_79:


//--------------------- .text._Z9matrixAddPfS_S_ii --------------------------
	.section	.text._Z9matrixAddPfS_S_ii,"ax",@progbits
	.align	128
        .global         _Z9matrixAddPfS_S_ii
        .type           _Z9matrixAddPfS_S_ii,@function
        .size           _Z9matrixAddPfS_S_ii,(.L_x_80 - _Z9matrixAddPfS_S_ii)
        .other          _Z9matrixAddPfS_S_ii,@"STO_CUDA_ENTRY STV_DEFAULT"
_Z9matrixAddPfS_S_ii:
.text._Z9matrixAddPfS_S_ii:
        /* <DEDUP_REMOVED lines=18> */
[----:B----4-:R-:W-:-:S05]  /*0120*/  FADD R9, R2, R5 ;  /* 0x0000000502097221 */ /* 0x010fca0000000000 */
[----:B------:R-:W-:Y:S01]  /*0130*/  STG.E desc[UR4][R6.64], R9 ;  /* 0x0000000906007986 */ /* 0x000fe2000c101904 */
[----:B------:R-:W-:Y:S05]  /*0140*/  EXIT ;  /* 0x000000000000794d */ /* 0x000fea0003800000 */
.L_x_62:
        /* <DEDUP_REMOVED lines=11> */
.L_x_80:


//--------------------- .text._Z8diagfillPfif     --------------------------
	.section	.text._Z8diagfillPfif,"ax",@progbits
	.align	128
        .global         _Z8diagfillPfif
        .type           _Z8diagfillPfif,@function
        .size           _Z8diagfillPfif,(.L_x_81 - _Z8diagfillPfif)
        .other          _Z8diagfillPfif,@"STO_CUDA_ENTRY STV_DEFAULT"
_Z8diagfillPfif:
.text._Z8diagfillPfif:
[----:B------:R-:W-:Y:S01]  /*0000*/  LDC R1, c[0x0][0x37c] ;  /* 0x0000df00ff017b82 */ /* 0x000fe20000000800 */
[----:B------:R-:W0:Y:S07]  /*0010*/  S2R R0, SR_TID.X ;  /* 0x0000000000007919 */ /* 0x000e2e0000002100 */
[----:B------:R-:W0:Y:S01]  /*0020*/  S2UR UR6, SR_CTAID.X ;  /* 0x00000000000679c3 */ /* 0x000e220000002500 */
[----:B------:R-:W1:Y:S07]  /*0030*/  LDCU.64 UR4, c[0x0][0x358] ;  /* 0x00006b00ff0477ac */ /* 0x000e6e0008000a00 */
[----:B------:R-:W0:Y:S08]  /*0040*/  LDC R5, c[0x0][0x360] ;  /* 0x0000d800ff057b82 */ /* 0x000e300000000800 */
[----:B------:R-:W2:Y:S08]  /*0050*/  LDC.64 R6, c[0x0][0x388] ;  /* 0x0000e200ff067b82 */ /* 0x000eb00000000a00 */
[----:B------:R-:W3:Y:S01]  /*0060*/  LDC.64 R2, c[0x0][0x380] ;  /* 0x0000e000ff027b82 */ /* 0x000ee20000000a00 */
[----:B0-----:R-:W-:-:S04]  /*0070*/  IMAD R5, R5, UR6, R0 ;  /* 0x0000000605057c24 */ /* 0x001fc8000f8e0200 */
[----:B--2---:R-:W-:-:S04]  /*0080*/  IMAD R5, R5, R6, R5 ;  /* 0x0000000605057224 */ /* 0x004fc800078e0205 */
[----:B---3--:R-:W-:-:S05]  /*0090*/  IMAD.WIDE R2, R5, 0x4, R2 ;  /* 0x0000000405027825 */ /* 0x008fca00078e0202 */
[----:B-1----:R-:W-:Y:S01]  /*00a0*/  STG.E desc[UR4][R2.64], R7 ;  /* 0x0000000702007986 */ /* 0x002fe2000c101904 */
[----:B------:R-:W-:Y:S05]  /*00b0*/  EXIT ;  /* 0x000000000000794d */ /* 0x000fea0003800000 */
.L_x_63:
        /* <DEDUP_REMOVED lines=12> */
.L_x_81:


//--------------------- .text._Z4fillPffii        --------------------------
	.section	.text._Z4fillPffii,"ax",@progbits
	.align	128
        .global         _Z4fillPffii
        .type           _Z4fillPffii,@function
        .size           _Z4fillPffii,(.L_x_82 - _Z4fillPffii)
        .other          _Z4fillPffii,@"STO_CUDA_ENTRY STV_DEFAULT"
_Z4fillPffii:
.text._Z4fillPffii:
[----:B------:R-:W-:Y:S01]  /*0000*/  LDC R1, c[0x0][0x37c] ;  /* 0x0000df00ff017b82 */ /* 0x000fe20000000800 */
[----:B------:R-:W0:Y:S07]  /*0010*/  S2R R0, SR_TID.X ;  /* 0x0000000000007919 */ /* 0x000e2e0000002100 */
[----:B------:R-:W0:Y:S01]  /*0020*/  S2UR UR6, SR_CTAID.X ;  /* 0x00000000000679c3 */ /* 0x000e220000002500 */
[----:B------:R-:W1:Y:S01]  /*0030*/  LDCU UR4, c[0x0][0x390] ;  /* 0x00007200ff0477ac */ /* 0x000e620008000800 */
[----:B------:R-:W1:Y:S06]  /*0040*/  LDCU UR5, c[0x0][0x38c] ;  /* 0x00007180ff0577ac */ /* 0x000e6c0008000800 */
[----:B------:R-:W0:Y:S01]  /*0050*/  LDC R5, c[0x0][0x360] ;  /* 0x0000d800ff057b82 */ /* 0x000e220000000800 */
[----:B-1----:R-:W-:Y:S01]  /*0060*/  UIMAD UR4, UR4, UR5, URZ ;  /* 0x00000005040472a4 */ /* 0x002fe2000f8e02ff */
[----:B0-----:R-:W-:-:S05]  /*0070*/  IMAD R5, R5, UR6, R0 ;  /* 0x0000000605057c24 */ /* 0x001fca000f8e0200 */
[----:B------:R-:W-:-:S13]  /*0080*/  ISETP.GE.AND P0, PT, R5, UR4, PT ;  /* 0x0000000405007c0c */ /* 0x000fda000bf06270 */
[----:B------:R-:W-:Y:S05]  /*0090*/  @P0 EXIT ;  /* 0x000000000000094d */ /* 0x000fea0003800000 */
[----:B------:R-:W0:Y:S01]  /*00a0*/  LDC.64 R2, c[0x0][0x380] ;  /* 0x0000e000ff027b82 */ /* 0x000e220000000a00 */
[----:B------:R-:W1:Y:S07]  /*00b0*/  LDCU.64 UR4, c[0x0][0x358] ;  /* 0x00006b00ff0477ac */ /* 0x000e6e0008000a00 */
[----:B------:R-:W1:Y:S01]  /*00c0*/  LDC R7, c[0x0][0x388] ;  /* 0x0000e200ff077b82 */ /* 0x000e620000000800 */
[----:B0-----:R-:W-:-:S05]  /*00d0*/  IMAD.WIDE R2, R5, 0x4, R2 ;  /* 0x0000000405027825 */ /* 0x001fca00078e0202 */
[----:B-1----:R-:W-:Y:S01]  /*00e0*/  STG.E desc[UR4][R2.64], R7 ;  /* 0x0000000702007986 */ /* 0x002fe2000c101904 */
[----:B------:R-:W-:Y:S05]  /*00f0*/  EXIT ;  /* 0x000000000000794d */ /* 0x000fea0003800000 */
.L_x_64:
        /* <DEDUP_REMOVED lines=16> */
.L_x_82:


//--------------------- .nv.global.init           --------------------------
	.section	.nv.global.init,"aw",@progbits
	.align	4
.nv.global.init:
	.type		mrg32k3aM1SubSeq,@object
	.size		mrg32k3aM1SubSeq,(mrg32k3aM2SubSeq - mrg32k3aM1SubSeq)
mrg32k3aM1SubSeq:
        /*0000*/ 	.byte	0x0b, 0xcc, 0xee, 0x04, 0x73, 0x29, 0x8b, 0x6f, 0xf6, 0x53, 0x03, 0xf6, 0x23, 0xf6, 0xea, 0xda
        /* <DEDUP_REMOVED lines=125> */
	.type		mrg32k3aM2SubSeq,@object
	.size		mrg32k3aM2SubSeq,(mrg32k3aM1 - mrg32k3aM2SubSeq)
mrg32k3aM2SubSeq:
        /* <DEDUP_REMOVED lines=126> */
	.type		mrg32k3aM1,@object
	.size		mrg32k3aM1,(mrg32k3aM1Seq - mrg32k3aM1)
mrg32k3aM1:
        /* <DEDUP_REMOVED lines=144> */
	.type		mrg32k3aM1Seq,@object
	.size		mrg32k3aM1Seq,(mrg32k3aM2 - mrg32k3aM1Seq)
mrg32k3aM1Seq:
        /* <DEDUP_REMOVED lines=144> */
	.type		mrg32k3aM2,@object
	.size		mrg32k3aM2,(mrg32k3aM2Seq - mrg32k3aM2)
mrg32k3aM2:
        /* <DEDUP_REMOVED lines=144> */
	.type		mrg32k3aM2Seq,@object
	.size		mrg32k3aM2Seq,(precalc_xorwow_matrix - mrg32k3aM2Seq)
mrg32k3aM2Seq:
        /* <DEDUP_REMOVED lines=144> */
	.type		precalc_xorwow_matrix,@object
	.size		precalc_xorwow_matrix,(precalc_xorwow_offset_matrix - precalc_xorwow_matrix)
precalc_xorwow_matrix:
        /* <DEDUP_REMOVED lines=6400> */
	.type		precalc_xorwow_offset_matrix,@object
	.size		precalc_xorwow_offset_matrix,(.L_1 - precalc_xorwow_offset_matrix)
precalc_xorwow_offset_matrix:
        /* <DEDUP_REMOVED lines=6400> */
.L_1:


//--------------------- .nv.shared.reserved.0     --------------------------
	.section	.nv.shared.reserved.0,"aw",@nobits
	.weak		__nv_reservedSMEM_offset_0_alias
	.size		__nv_reservedSMEM_offset_0_alias, 0, 64
	.other		__nv_reservedSMEM_offset_0_alias,@"STO_CUDA_RESERVED_SHARED STV_DEFAULT"
__nv_reservedSMEM_offset_0_alias:
	.zero		0
	.zero		64


//--------------------- .nv.constant0._Z11avgToColumnPfS_i --------------------------
	.section	.nv.constant0._Z11avgToColumnPfS_i,"a",@progbits
	.sectionflags	@""
	.align	4
.nv.constant0._Z11avgToColumnPfS_i:
	.zero		916


//--------------------- .nv.constant0._Z22matrixScalarReciprocalfPfS_ii --------------------------
	.section	.nv.constant0._Z22matrixScalarReciprocalfPfS_ii,"a",@progbits
	.sectionflags	@""
	.align	4
.nv.constant0._Z22matrixScalarReciprocalfPfS_ii:
	.zero		928


//--------------------- .nv.constant0._Z8gradRELUPfS_S_ --------------------------
	.section	.nv.constant0._Z8gradRELUPfS_S_,"a",@progbits
	.sectionflags	@""
	.align	4
.nv.constant0._Z8gradRELUPfS_S_:
	.zero		920


//--------------------- .nv.constant0._Z9matrixHadPfS_S_ii --------------------------
	.section	.nv.constant0._Z9matrixHadPfS_S_ii,"a",@progbits
	.sectionflags	@""
	.align	4
.nv.constant0._Z9matrixHadPfS_S_ii:
	.zero		928


//--------------------- .nv.constant0._Z9matrixLogPfS_ii --------------------------
	.section	.nv.constant0._Z9matrixLogPfS_ii,"a",@progbits
	.sectionflags	@""
	.align	4
.nv.constant0._Z9matrixLogPfS_ii:
	.zero		920


//--------------------- .nv.constant0._Z9matrixExpPfS_ii --------------------------
	.section	.nv.constant0._Z9matrixExpPfS_ii,"a",@progbits
	.sectionflags	@""
	.align	4
.nv.constant0._Z9matrixExpPfS_ii:
	.zero		920


//--------------------- .nv.constant0._Z10matrixRELUPfS_i --------------------------
	.section	.nv.constant0._Z10matrixRELUPfS_i,"a",@progbits
	.sectionflags	@""
	.align	4
.nv.constant0._Z10matrixRELUPfS_i:
	.zero		916


//--------------------- .nv.constant0._Z15matrixTransposePfS_ii --------------------------
	.section	.nv.constant0._Z15matrixTransposePfS_ii,"a",@progbits
	.sectionflags	@""
	.align	4
.nv.constant0._Z15matrixTransposePfS_ii:
	.zero		920


//--------------------- .nv.constant0._Z15matrixScalarDivPffS_ii --------------------------
	.section	.nv.constant0._Z15matrixScalarDivPffS_ii,"a",@progbits
	.sectionflags	@""
	.align	4
.nv.constant0._Z15matrixScalarDivPffS_ii:
	.zero		928


//--------------------- .nv.constant0._Z16matrixScalarMultPffS_ii --------------------------
	.section	.nv.constant0._Z16matrixScalarMultPffS_ii,"a",@progbits
	.sectionflags	@""
	.align	4
.nv.constant0._Z16matrixScalarMultPffS_ii:
	.zero		928


//--------------------- .nv.constant0._Z9matrixDotPfS_S_iii --------------------------
	.section	.nv.constant0._Z9matrixDotPfS_S_iii,"a",@progbits
	.sectionflags	@""
	.align	4
.nv.constant0._Z9matrixDotPfS_S_iii:
	.zero		932


//--------------------- .nv.constant0._Z9matrixSubPfS_S_ii --------------------------
	.section	.nv.constant0._Z9matrixSubPfS_S_ii,"a",@progbits
	.sectionflags	@""
	.align	4
.nv.constant0._Z9matrixSubPfS_S_ii:
	.zero		928


//--------------------- .nv.constant0._Z9matrixAddPfS_S_ii --------------------------
	.section	.nv.constant0._Z9matrixAddPfS_S_ii,"a",@progbits
	.sectionflags	@""
	.align	4
.nv.constant0._Z9matrixAddPfS_S_ii:
	.zero		928


//--------------------- .nv.constant0._Z8diagfillPfif --------------------------
	.section	.nv.constant0._Z8diagfillPfif,"a",@progbits
	.sectionflags	@""
	.align	4
.nv.constant0._Z8diagfillPfif:
	.zero		912


//--------------------- .nv.constant0._Z4fillPffii --------------------------
	.section	.nv.constant0._Z4fillPffii,"a",@progbits
	.sectionflags	@""
	.align	4
.nv.constant0._Z4fillPffii:
	.zero		916


//--------------------- SYMBOLS --------------------------

	.type		.nv.reservedSmem.offset0,@object
	.size		.nv.reservedSmem.offset0,0x4
